//
// Generated by NVIDIA NVVM Compiler
//
// Compiler Build ID: CL-36424714
// Cuda compilation tools, release 13.0, V13.0.88
// Based on NVVM 20.0.0
//

.version 9.0
.target sm_100
.address_size 64

	// .globl	_Z17sddmmSortedKernelIfEvPKT_S2_PKiS4_S2_PS0_iiiib
// _ZZ20sddmmOptimizedKernelIfLi16EEvPKT_S2_PKiS4_S2_PS0_iiiibE8A_shared has been demoted
// _ZZ20sddmmOptimizedKernelIfLi16EEvPKT_S2_PKiS4_S2_PS0_iiiibE8B_shared has been demoted

.visible .entry _Z17sddmmSortedKernelIfEvPKT_S2_PKiS4_S2_PS0_iiiib(
	.param .u64 .ptr .align 1 _Z17sddmmSortedKernelIfEvPKT_S2_PKiS4_S2_PS0_iiiib_param_0,
	.param .u64 .ptr .align 1 _Z17sddmmSortedKernelIfEvPKT_S2_PKiS4_S2_PS0_iiiib_param_1,
	.param .u64 .ptr .align 1 _Z17sddmmSortedKernelIfEvPKT_S2_PKiS4_S2_PS0_iiiib_param_2,
	.param .u64 .ptr .align 1 _Z17sddmmSortedKernelIfEvPKT_S2_PKiS4_S2_PS0_iiiib_param_3,
	.param .u64 .ptr .align 1 _Z17sddmmSortedKernelIfEvPKT_S2_PKiS4_S2_PS0_iiiib_param_4,
	.param .u64 .ptr .align 1 _Z17sddmmSortedKernelIfEvPKT_S2_PKiS4_S2_PS0_iiiib_param_5,
	.param .u32 _Z17sddmmSortedKernelIfEvPKT_S2_PKiS4_S2_PS0_iiiib_param_6,
	.param .u32 _Z17sddmmSortedKernelIfEvPKT_S2_PKiS4_S2_PS0_iiiib_param_7,
	.param .u32 _Z17sddmmSortedKernelIfEvPKT_S2_PKiS4_S2_PS0_iiiib_param_8,
	.param .u32 _Z17sddmmSortedKernelIfEvPKT_S2_PKiS4_S2_PS0_iiiib_param_9,
	.param .u8 _Z17sddmmSortedKernelIfEvPKT_S2_PKiS4_S2_PS0_iiiib_param_10
)
{
	.reg .pred 	%p<38>;
	.reg .b16 	%rs<2>;
	.reg .b32 	%r<108>;
	.reg .b32 	%f<137>;
	.reg .b64 	%rd<123>;

	ld.param.u64 	%rd11, [_Z17sddmmSortedKernelIfEvPKT_S2_PKiS4_S2_PS0_iiiib_param_0];
	ld.param.u64 	%rd12, [_Z17sddmmSortedKernelIfEvPKT_S2_PKiS4_S2_PS0_iiiib_param_1];
	ld.param.u64 	%rd13, [_Z17sddmmSortedKernelIfEvPKT_S2_PKiS4_S2_PS0_iiiib_param_2];
	ld.param.u64 	%rd14, [_Z17sddmmSortedKernelIfEvPKT_S2_PKiS4_S2_PS0_iiiib_param_4];
	ld.param.u64 	%rd15, [_Z17sddmmSortedKernelIfEvPKT_S2_PKiS4_S2_PS0_iiiib_param_5];
	ld.param.u32 	%r51, [_Z17sddmmSortedKernelIfEvPKT_S2_PKiS4_S2_PS0_iiiib_param_6];
	ld.param.u32 	%r48, [_Z17sddmmSortedKernelIfEvPKT_S2_PKiS4_S2_PS0_iiiib_param_7];
	ld.param.u32 	%r49, [_Z17sddmmSortedKernelIfEvPKT_S2_PKiS4_S2_PS0_iiiib_param_8];
	ld.param.u32 	%r50, [_Z17sddmmSortedKernelIfEvPKT_S2_PKiS4_S2_PS0_iiiib_param_9];
	ld.param.s8 	%rs1, [_Z17sddmmSortedKernelIfEvPKT_S2_PKiS4_S2_PS0_iiiib_param_10];
	cvta.to.global.u64 	%rd1, %rd12;
	cvta.to.global.u64 	%rd2, %rd11;
	cvta.to.global.u64 	%rd3, %rd15;
	cvta.to.global.u64 	%rd4, %rd14;
	cvta.to.global.u64 	%rd5, %rd13;
	mov.u32 	%r1, %ctaid.x;
	setp.ge.s32 	%p1, %r1, %r51;
	@%p1 bra 	$L__BB0_48;
	setp.lt.s32 	%p2, %r50, 1;
	mov.b32 	%r88, -1;
	mov.u32 	%r87, %r88;
	@%p2 bra 	$L__BB0_7;
	mov.b32 	%r87, -1;
	mov.b32 	%r86, 0;
	mov.u32 	%r88, %r87;
$L__BB0_3:
	mul.wide.u32 	%rd16, %r86, 4;
	add.s64 	%rd17, %rd5, %rd16;
	ld.global.nc.u32 	%r5, [%rd17];
	setp.ne.s32 	%p3, %r5, %r1;
	@%p3 bra 	$L__BB0_5;
	setp.eq.s32 	%p7, %r88, -1;
	selp.b32 	%r88, %r86, %r88, %p7;
	mov.u32 	%r87, %r86;
	bra.uni 	$L__BB0_6;
$L__BB0_5:
	setp.gt.s32 	%p4, %r5, %r1;
	setp.ne.s32 	%p5, %r88, -1;
	and.pred  	%p6, %p4, %p5;
	@%p6 bra 	$L__BB0_8;
$L__BB0_6:
	add.s32 	%r86, %r86, 1;
	setp.ne.s32 	%p8, %r86, %r50;
	@%p8 bra 	$L__BB0_3;
$L__BB0_7:
	setp.eq.s32 	%p9, %r88, -1;
	@%p9 bra 	$L__BB0_48;
$L__BB0_8:
	mov.u32 	%r55, %tid.x;
	add.s32 	%r107, %r88, %r55;
	setp.gt.s32 	%p10, %r107, %r87;
	@%p10 bra 	$L__BB0_48;
	setp.lt.s32 	%p11, %r49, 1;
	mul.lo.s32 	%r15, %r49, %r1;
	mov.u32 	%r16, %ntid.x;
	@%p11 bra 	$L__BB0_41;
	setp.ne.s16 	%p17, %rs1, 0;
	@%p17 bra 	$L__BB0_26;
	and.b32  	%r17, %r49, 7;
	cvt.u64.u32 	%rd6, %r15;
	mul.wide.s32 	%rd112, %r48, 4;
$L__BB0_12:
	mul.wide.s32 	%rd75, %r107, 4;
	add.s64 	%rd76, %rd5, %rd75;
	ld.global.nc.u32 	%r73, [%rd76];
	setp.ne.s32 	%p28, %r73, %r1;
	@%p28 bra 	$L__BB0_25;
	ld.param.u64 	%rd121, [_Z17sddmmSortedKernelIfEvPKT_S2_PKiS4_S2_PS0_iiiib_param_3];
	setp.lt.u32 	%p29, %r49, 8;
	cvta.to.global.u64 	%rd77, %rd121;
	add.s64 	%rd79, %rd77, %rd75;
	ld.global.nc.u32 	%r19, [%rd79];
	mov.f32 	%f128, 0f00000000;
	mov.b32 	%r99, 0;
	@%p29 bra 	$L__BB0_16;
	and.b32  	%r75, %r49, 2147483640;
	neg.s32 	%r97, %r75;
	shl.b64 	%rd80, %rd6, 2;
	add.s64 	%rd81, %rd80, %rd2;
	add.s64 	%rd122, %rd81, 16;
	mov.f32 	%f128, 0f00000000;
	mov.u32 	%r96, %r19;
$L__BB0_15:
	.pragma "nounroll";
	and.b32  	%r99, %r49, 2147483640;
	ld.global.nc.f32 	%f78, [%rd122+-16];
	mul.wide.s32 	%rd82, %r96, 4;
	add.s64 	%rd83, %rd1, %rd82;
	ld.global.nc.f32 	%f79, [%rd83];
	fma.rn.f32 	%f80, %f78, %f79, %f128;
	ld.global.nc.f32 	%f81, [%rd122+-12];
	mul.wide.s32 	%rd84, %r48, 4;
	add.s64 	%rd85, %rd83, %rd84;
	ld.global.nc.f32 	%f82, [%rd85];
	fma.rn.f32 	%f83, %f81, %f82, %f80;
	ld.global.nc.f32 	%f84, [%rd122+-8];
	add.s64 	%rd86, %rd85, %rd84;
	ld.global.nc.f32 	%f85, [%rd86];
	fma.rn.f32 	%f86, %f84, %f85, %f83;
	ld.global.nc.f32 	%f87, [%rd122+-4];
	add.s64 	%rd87, %rd86, %rd84;
	ld.global.nc.f32 	%f88, [%rd87];
	fma.rn.f32 	%f89, %f87, %f88, %f86;
	ld.global.nc.f32 	%f90, [%rd122];
	add.s64 	%rd88, %rd87, %rd84;
	ld.global.nc.f32 	%f91, [%rd88];
	fma.rn.f32 	%f92, %f90, %f91, %f89;
	ld.global.nc.f32 	%f93, [%rd122+4];
	add.s64 	%rd89, %rd88, %rd84;
	ld.global.nc.f32 	%f94, [%rd89];
	fma.rn.f32 	%f95, %f93, %f94, %f92;
	ld.global.nc.f32 	%f96, [%rd122+8];
	add.s64 	%rd90, %rd89, %rd84;
	ld.global.nc.f32 	%f97, [%rd90];
	fma.rn.f32 	%f98, %f96, %f97, %f95;
	ld.global.nc.f32 	%f99, [%rd122+12];
	add.s64 	%rd91, %rd90, %rd84;
	ld.global.nc.f32 	%f100, [%rd91];
	fma.rn.f32 	%f128, %f99, %f100, %f98;
	add.s32 	%r97, %r97, 8;
	shl.b32 	%r76, %r48, 3;
	add.s32 	%r96, %r96, %r76;
	add.s64 	%rd122, %rd122, 32;
	setp.eq.s32 	%p30, %r97, 0;
	@%p30 bra 	$L__BB0_16;
	bra.uni 	$L__BB0_15;
$L__BB0_16:
	setp.eq.s32 	%p31, %r17, 0;
	@%p31 bra 	$L__BB0_24;
	add.s32 	%r77, %r17, -1;
	setp.lt.u32 	%p32, %r77, 3;
	@%p32 bra 	$L__BB0_19;
	add.s32 	%r78, %r99, %r15;
	mul.wide.u32 	%rd92, %r78, 4;
	add.s64 	%rd93, %rd2, %rd92;
	ld.global.nc.f32 	%f102, [%rd93];
	mad.lo.s32 	%r79, %r99, %r48, %r19;
	mul.wide.s32 	%rd94, %r79, 4;
	add.s64 	%rd95, %rd1, %rd94;
	ld.global.nc.f32 	%f103, [%rd95];
	fma.rn.f32 	%f104, %f102, %f103, %f128;
	cvt.u64.u32 	%rd96, %r99;
	add.s64 	%rd97, %rd96, %rd6;
	shl.b64 	%rd98, %rd97, 2;
	add.s64 	%rd99, %rd2, %rd98;
	ld.global.nc.f32 	%f105, [%rd99+4];
	add.s64 	%rd101, %rd95, %rd112;
	ld.global.nc.f32 	%f106, [%rd101];
	fma.rn.f32 	%f107, %f105, %f106, %f104;
	ld.global.nc.f32 	%f108, [%rd99+8];
	add.s64 	%rd102, %rd101, %rd112;
	ld.global.nc.f32 	%f109, [%rd102];
	fma.rn.f32 	%f110, %f108, %f109, %f107;
	ld.global.nc.f32 	%f111, [%rd99+12];
	add.s64 	%rd103, %rd102, %rd112;
	ld.global.nc.f32 	%f112, [%rd103];
	fma.rn.f32 	%f128, %f111, %f112, %f110;
	add.s32 	%r99, %r99, 4;
$L__BB0_19:
	and.b32  	%r80, %r49, 3;
	setp.eq.s32 	%p33, %r80, 0;
	@%p33 bra 	$L__BB0_24;
	setp.eq.s32 	%p34, %r80, 1;
	@%p34 bra 	$L__BB0_22;
	add.s32 	%r81, %r99, %r15;
	mul.wide.u32 	%rd104, %r81, 4;
	add.s64 	%rd105, %rd2, %rd104;
	ld.global.nc.f32 	%f114, [%rd105];
	mad.lo.s32 	%r82, %r99, %r48, %r19;
	mul.wide.s32 	%rd106, %r82, 4;
	add.s64 	%rd107, %rd1, %rd106;
	ld.global.nc.f32 	%f115, [%rd107];
	fma.rn.f32 	%f116, %f114, %f115, %f128;
	cvt.u64.u32 	%rd108, %r99;
	add.s64 	%rd109, %rd108, %rd6;
	shl.b64 	%rd110, %rd109, 2;
	add.s64 	%rd111, %rd2, %rd110;
	ld.global.nc.f32 	%f117, [%rd111+4];
	add.s64 	%rd113, %rd107, %rd112;
	ld.global.nc.f32 	%f118, [%rd113];
	fma.rn.f32 	%f128, %f117, %f118, %f116;
	add.s32 	%r99, %r99, 2;
$L__BB0_22:
	and.b32  	%r83, %r49, 1;
	setp.eq.b32 	%p35, %r83, 1;
	not.pred 	%p36, %p35;
	@%p36 bra 	$L__BB0_24;
	add.s32 	%r84, %r99, %r15;
	mul.wide.u32 	%rd114, %r84, 4;
	add.s64 	%rd115, %rd2, %rd114;
	ld.global.nc.f32 	%f119, [%rd115];
	mad.lo.s32 	%r85, %r99, %r48, %r19;
	mul.wide.s32 	%rd116, %r85, 4;
	add.s64 	%rd117, %rd1, %rd116;
	ld.global.nc.f32 	%f120, [%rd117];
	fma.rn.f32 	%f128, %f119, %f120, %f128;
$L__BB0_24:
	mul.wide.s32 	%rd118, %r107, 4;
	add.s64 	%rd119, %rd3, %rd118;
	st.global.f32 	[%rd119], %f128;
$L__BB0_25:
	add.s32 	%r107, %r107, %r16;
	setp.gt.s32 	%p37, %r107, %r87;
	@%p37 bra 	$L__BB0_48;
	bra.uni 	$L__BB0_12;
$L__BB0_26:
	and.b32  	%r32, %r49, 7;
	cvt.u64.u32 	%rd61, %r15;
	mul.wide.s32 	%rd66, %r48, 4;
$L__BB0_27:
	mul.wide.s32 	%rd27, %r107, 4;
	add.s64 	%rd28, %rd5, %rd27;
	ld.global.nc.u32 	%r59, [%rd28];
	setp.ne.s32 	%p18, %r59, %r1;
	@%p18 bra 	$L__BB0_40;
	ld.param.u64 	%rd120, [_Z17sddmmSortedKernelIfEvPKT_S2_PKiS4_S2_PS0_iiiib_param_3];
	setp.lt.u32 	%p19, %r49, 8;
	cvta.to.global.u64 	%rd29, %rd120;
	add.s64 	%rd31, %rd29, %rd27;
	ld.global.nc.u32 	%r34, [%rd31];
	mov.f32 	%f136, 0f00000000;
	mov.b32 	%r104, 0;
	@%p19 bra 	$L__BB0_31;
	mov.f32 	%f136, 0f00000000;
	mov.b32 	%r102, 0;
$L__BB0_30:
	.pragma "nounroll";
	add.s32 	%r62, %r102, %r15;
	mul.wide.u32 	%rd32, %r62, 4;
	add.s64 	%rd33, %rd2, %rd32;
	ld.global.nc.f32 	%f30, [%rd33];
	mad.lo.s32 	%r63, %r102, %r48, %r34;
	mul.wide.s32 	%rd34, %r63, 4;
	add.s64 	%rd35, %rd1, %rd34;
	ld.global.nc.f32 	%f31, [%rd35];
	fma.rn.f32 	%f32, %f30, %f31, %f136;
	ld.global.nc.f32 	%f33, [%rd33+4];
	mul.wide.s32 	%rd36, %r48, 4;
	add.s64 	%rd37, %rd35, %rd36;
	ld.global.nc.f32 	%f34, [%rd37];
	fma.rn.f32 	%f35, %f33, %f34, %f32;
	ld.global.nc.f32 	%f36, [%rd33+8];
	add.s64 	%rd38, %rd37, %rd36;
	ld.global.nc.f32 	%f37, [%rd38];
	fma.rn.f32 	%f38, %f36, %f37, %f35;
	ld.global.nc.f32 	%f39, [%rd33+12];
	add.s64 	%rd39, %rd38, %rd36;
	ld.global.nc.f32 	%f40, [%rd39];
	fma.rn.f32 	%f41, %f39, %f40, %f38;
	ld.global.nc.f32 	%f42, [%rd33+16];
	add.s64 	%rd40, %rd39, %rd36;
	ld.global.nc.f32 	%f43, [%rd40];
	fma.rn.f32 	%f44, %f42, %f43, %f41;
	ld.global.nc.f32 	%f45, [%rd33+20];
	add.s64 	%rd41, %rd40, %rd36;
	ld.global.nc.f32 	%f46, [%rd41];
	fma.rn.f32 	%f47, %f45, %f46, %f44;
	ld.global.nc.f32 	%f48, [%rd33+24];
	add.s64 	%rd42, %rd41, %rd36;
	ld.global.nc.f32 	%f49, [%rd42];
	fma.rn.f32 	%f50, %f48, %f49, %f47;
	ld.global.nc.f32 	%f51, [%rd33+28];
	add.s64 	%rd43, %rd42, %rd36;
	ld.global.nc.f32 	%f52, [%rd43];
	fma.rn.f32 	%f136, %f51, %f52, %f50;
	add.s32 	%r102, %r102, 8;
	and.b32  	%r104, %r49, 2147483640;
	setp.eq.s32 	%p20, %r102, %r104;
	@%p20 bra 	$L__BB0_31;
	bra.uni 	$L__BB0_30;
$L__BB0_31:
	setp.eq.s32 	%p21, %r32, 0;
	@%p21 bra 	$L__BB0_39;
	add.s32 	%r64, %r32, -1;
	setp.lt.u32 	%p22, %r64, 3;
	@%p22 bra 	$L__BB0_34;
	add.s32 	%r65, %r104, %r15;
	mul.wide.u32 	%rd44, %r65, 4;
	add.s64 	%rd45, %rd2, %rd44;
	ld.global.nc.f32 	%f54, [%rd45];
	mad.lo.s32 	%r66, %r104, %r48, %r34;
	mul.wide.s32 	%rd46, %r66, 4;
	add.s64 	%rd47, %rd1, %rd46;
	ld.global.nc.f32 	%f55, [%rd47];
	fma.rn.f32 	%f56, %f54, %f55, %f136;
	cvt.u64.u32 	%rd49, %r104;
	add.s64 	%rd50, %rd49, %rd61;
	shl.b64 	%rd51, %rd50, 2;
	add.s64 	%rd52, %rd2, %rd51;
	ld.global.nc.f32 	%f57, [%rd52+4];
	add.s64 	%rd54, %rd47, %rd66;
	ld.global.nc.f32 	%f58, [%rd54];
	fma.rn.f32 	%f59, %f57, %f58, %f56;
	ld.global.nc.f32 	%f60, [%rd52+8];
	add.s64 	%rd55, %rd54, %rd66;
	ld.global.nc.f32 	%f61, [%rd55];
	fma.rn.f32 	%f62, %f60, %f61, %f59;
	ld.global.nc.f32 	%f63, [%rd52+12];
	add.s64 	%rd56, %rd55, %rd66;
	ld.global.nc.f32 	%f64, [%rd56];
	fma.rn.f32 	%f136, %f63, %f64, %f62;
	add.s32 	%r104, %r104, 4;
$L__BB0_34:
	and.b32  	%r67, %r49, 3;
	setp.eq.s32 	%p23, %r67, 0;
	@%p23 bra 	$L__BB0_39;
	setp.eq.s32 	%p24, %r67, 1;
	@%p24 bra 	$L__BB0_37;
	add.s32 	%r68, %r104, %r15;
	mul.wide.u32 	%rd57, %r68, 4;
	add.s64 	%rd58, %rd2, %rd57;
	ld.global.nc.f32 	%f66, [%rd58];
	mad.lo.s32 	%r69, %r104, %r48, %r34;
	mul.wide.s32 	%rd59, %r69, 4;
	add.s64 	%rd60, %rd1, %rd59;
	ld.global.nc.f32 	%f67, [%rd60];
	fma.rn.f32 	%f68, %f66, %f67, %f136;
	cvt.u64.u32 	%rd62, %r104;
	add.s64 	%rd63, %rd62, %rd61;
	shl.b64 	%rd64, %rd63, 2;
	add.s64 	%rd65, %rd2, %rd64;
	ld.global.nc.f32 	%f69, [%rd65+4];
	add.s64 	%rd67, %rd60, %rd66;
	ld.global.nc.f32 	%f70, [%rd67];
	fma.rn.f32 	%f136, %f69, %f70, %f68;
	add.s32 	%r104, %r104, 2;
$L__BB0_37:
	and.b32  	%r70, %r49, 1;
	setp.eq.b32 	%p25, %r70, 1;
	not.pred 	%p26, %p25;
	@%p26 bra 	$L__BB0_39;
	add.s32 	%r71, %r104, %r15;
	mul.wide.u32 	%rd68, %r71, 4;
	add.s64 	%rd69, %rd2, %rd68;
	ld.global.nc.f32 	%f71, [%rd69];
	mad.lo.s32 	%r72, %r104, %r48, %r34;
	mul.wide.s32 	%rd70, %r72, 4;
	add.s64 	%rd71, %rd1, %rd70;
	ld.global.nc.f32 	%f72, [%rd71];
	fma.rn.f32 	%f136, %f71, %f72, %f136;
$L__BB0_39:
	mul.wide.s32 	%rd72, %r107, 4;
	add.s64 	%rd73, %rd4, %rd72;
	ld.global.nc.f32 	%f73, [%rd73];
	mul.f32 	%f74, %f136, %f73;
	add.s64 	%rd74, %rd3, %rd72;
	st.global.f32 	[%rd74], %f74;
$L__BB0_40:
	add.s32 	%r107, %r107, %r16;
	setp.gt.s32 	%p27, %r107, %r87;
	@%p27 bra 	$L__BB0_48;
	bra.uni 	$L__BB0_27;
$L__BB0_41:
	setp.eq.s16 	%p12, %rs1, 0;
	@%p12 bra 	$L__BB0_42;
	bra.uni 	$L__BB0_45;
$L__BB0_42:
	mul.wide.s32 	%rd23, %r107, 4;
	add.s64 	%rd24, %rd5, %rd23;
	ld.global.nc.u32 	%r57, [%rd24];
	setp.ne.s32 	%p15, %r57, %r1;
	@%p15 bra 	$L__BB0_44;
	add.s64 	%rd26, %rd3, %rd23;
	mov.b32 	%r58, 0;
	st.global.u32 	[%rd26], %r58;
$L__BB0_44:
	add.s32 	%r107, %r107, %r16;
	setp.gt.s32 	%p16, %r107, %r87;
	@%p16 bra 	$L__BB0_48;
	bra.uni 	$L__BB0_42;
$L__BB0_45:
	mul.wide.s32 	%rd18, %r107, 4;
	add.s64 	%rd19, %rd5, %rd18;
	ld.global.nc.u32 	%r56, [%rd19];
	setp.ne.s32 	%p13, %r56, %r1;
	@%p13 bra 	$L__BB0_47;
	add.s64 	%rd21, %rd4, %rd18;
	ld.global.nc.f32 	%f25, [%rd21];
	mul.f32 	%f26, %f25, 0f00000000;
	add.s64 	%rd22, %rd3, %rd18;
	st.global.f32 	[%rd22], %f26;
$L__BB0_47:
	add.s32 	%r107, %r107, %r16;
	setp.le.s32 	%p14, %r107, %r87;
	@%p14 bra 	$L__BB0_45;
$L__BB0_48:
	ret;

}
	// .globl	_Z20sddmmOptimizedKernelIfLi16EEvPKT_S2_PKiS4_S2_PS0_iiiib
.visible .entry _Z20sddmmOptimizedKernelIfLi16EEvPKT_S2_PKiS4_S2_PS0_iiiib(
	.param .u64 .ptr .align 1 _Z20sddmmOptimizedKernelIfLi16EEvPKT_S2_PKiS4_S2_PS0_iiiib_param_0,
	.param .u64 .ptr .align 1 _Z20sddmmOptimizedKernelIfLi16EEvPKT_S2_PKiS4_S2_PS0_iiiib_param_1,
	.param .u64 .ptr .align 1 _Z20sddmmOptimizedKernelIfLi16EEvPKT_S2_PKiS4_S2_PS0_iiiib_param_2,
	.param .u64 .ptr .align 1 _Z20sddmmOptimizedKernelIfLi16EEvPKT_S2_PKiS4_S2_PS0_iiiib_param_3,
	.param .u64 .ptr .align 1 _Z20sddmmOptimizedKernelIfLi16EEvPKT_S2_PKiS4_S2_PS0_iiiib_param_4,
	.param .u64 .ptr .align 1 _Z20sddmmOptimizedKernelIfLi16EEvPKT_S2_PKiS4_S2_PS0_iiiib_param_5,
	.param .u32 _Z20sddmmOptimizedKernelIfLi16EEvPKT_S2_PKiS4_S2_PS0_iiiib_param_6,
	.param .u32 _Z20sddmmOptimizedKernelIfLi16EEvPKT_S2_PKiS4_S2_PS0_iiiib_param_7,
	.param .u32 _Z20sddmmOptimizedKernelIfLi16EEvPKT_S2_PKiS4_S2_PS0_iiiib_param_8,
	.param .u32 _Z20sddmmOptimizedKernelIfLi16EEvPKT_S2_PKiS4_S2_PS0_iiiib_param_9,
	.param .u8 _Z20sddmmOptimizedKernelIfLi16EEvPKT_S2_PKiS4_S2_PS0_iiiib_param_10
)
{
	.reg .pred 	%p<27>;
	.reg .b16 	%rs<2>;
	.reg .b32 	%r<49>;
	.reg .b32 	%f<67>;
	.reg .b64 	%rd<25>;
	// demoted variable
	.shared .align 4 .b8 _ZZ20sddmmOptimizedKernelIfLi16EEvPKT_S2_PKiS4_S2_PS0_iiiibE8A_shared[1024];
	// demoted variable
	.shared .align 4 .b8 _ZZ20sddmmOptimizedKernelIfLi16EEvPKT_S2_PKiS4_S2_PS0_iiiibE8B_shared[1024];
	ld.param.u64 	%rd6, [_Z20sddmmOptimizedKernelIfLi16EEvPKT_S2_PKiS4_S2_PS0_iiiib_param_0];
	ld.param.u64 	%rd7, [_Z20sddmmOptimizedKernelIfLi16EEvPKT_S2_PKiS4_S2_PS0_iiiib_param_1];
	ld.param.u64 	%rd8, [_Z20sddmmOptimizedKernelIfLi16EEvPKT_S2_PKiS4_S2_PS0_iiiib_param_2];
	ld.param.u64 	%rd9, [_Z20sddmmOptimizedKernelIfLi16EEvPKT_S2_PKiS4_S2_PS0_iiiib_param_3];
	ld.param.u64 	%rd10, [_Z20sddmmOptimizedKernelIfLi16EEvPKT_S2_PKiS4_S2_PS0_iiiib_param_4];
	ld.param.u64 	%rd11, [_Z20sddmmOptimizedKernelIfLi16EEvPKT_S2_PKiS4_S2_PS0_iiiib_param_5];
	ld.param.u32 	%r27, [_Z20sddmmOptimizedKernelIfLi16EEvPKT_S2_PKiS4_S2_PS0_iiiib_param_6];
	ld.param.u32 	%r28, [_Z20sddmmOptimizedKernelIfLi16EEvPKT_S2_PKiS4_S2_PS0_iiiib_param_7];
	ld.param.u32 	%r29, [_Z20sddmmOptimizedKernelIfLi16EEvPKT_S2_PKiS4_S2_PS0_iiiib_param_8];
	ld.param.u32 	%r30, [_Z20sddmmOptimizedKernelIfLi16EEvPKT_S2_PKiS4_S2_PS0_iiiib_param_9];
	ld.param.s8 	%rs1, [_Z20sddmmOptimizedKernelIfLi16EEvPKT_S2_PKiS4_S2_PS0_iiiib_param_10];
	cvta.to.global.u64 	%rd1, %rd11;
	mov.u32 	%r31, %ctaid.x;
	mov.u32 	%r32, %ntid.x;
	mov.u32 	%r43, %tid.x;
	mad.lo.s32 	%r2, %r31, %r32, %r43;
	setp.ge.s32 	%p1, %r2, %r30;
	@%p1 bra 	$L__BB1_28;
	cvta.to.global.u64 	%rd12, %rd8;
	cvta.to.global.u64 	%rd13, %rd9;
	mul.wide.s32 	%rd14, %r2, 4;
	add.s64 	%rd2, %rd12, %rd14;
	add.s64 	%rd15, %rd13, %rd14;
	ld.global.nc.u32 	%r3, [%rd15];
	setp.lt.s32 	%p2, %r29, 1;
	mov.f32 	%f65, 0f00000000;
	@%p2 bra 	$L__BB1_25;
	add.s32 	%r34, %r29, 15;
	shr.u32 	%r35, %r34, 4;
	ld.global.nc.u32 	%r4, [%rd2];
	shl.b32 	%r36, %r43, 6;
	mov.u32 	%r37, _ZZ20sddmmOptimizedKernelIfLi16EEvPKT_S2_PKiS4_S2_PS0_iiiibE8A_shared;
	add.s32 	%r5, %r37, %r36;
	shl.b32 	%r38, %r43, 2;
	add.s32 	%r6, %r5, %r38;
	mov.u32 	%r39, _ZZ20sddmmOptimizedKernelIfLi16EEvPKT_S2_PKiS4_S2_PS0_iiiibE8B_shared;
	add.s32 	%r40, %r39, %r36;
	add.s32 	%r7, %r40, %r38;
	mad.lo.s32 	%r8, %r43, -60, %r40;
	add.s32 	%r48, %r29, -7;
	neg.s32 	%r47, %r35;
	mad.lo.s32 	%r45, %r43, %r28, %r3;
	shl.b32 	%r12, %r28, 4;
	mad.lo.s32 	%r44, %r4, %r29, %r43;
	cvta.to.global.u64 	%rd3, %rd6;
	cvta.to.global.u64 	%rd4, %rd7;
	mov.f32 	%f65, 0f00000000;
	mov.b32 	%r46, 7;
$L__BB1_3:
	setp.ge.s32 	%p3, %r4, %r27;
	add.s32 	%r20, %r48, -8;
	mul.wide.s32 	%rd16, %r44, 4;
	add.s64 	%rd5, %rd3, %rd16;
	setp.ge.s32 	%p4, %r43, %r29;
	mov.f32 	%f63, 0f00000000;
	or.pred  	%p5, %p3, %p4;
	@%p5 bra 	$L__BB1_5;
	ld.global.nc.f32 	%f63, [%rd5];
$L__BB1_5:
	setp.ge.s32 	%p7, %r3, %r28;
	st.shared.f32 	[%r6], %f63;
	mov.f32 	%f64, 0f00000000;
	or.pred  	%p8, %p4, %p7;
	@%p8 bra 	$L__BB1_7;
	mul.wide.s32 	%rd17, %r45, 4;
	add.s64 	%rd18, %rd4, %rd17;
	ld.global.nc.f32 	%f64, [%rd18];
$L__BB1_7:
	st.shared.f32 	[%r7], %f64;
	bar.sync 	0;
	add.s32 	%r41, %r46, -7;
	setp.le.s32 	%p9, %r29, %r41;
	@%p9 bra 	$L__BB1_24;
	ld.shared.f32 	%f28, [%r5];
	ld.shared.f32 	%f29, [%r8];
	fma.rn.f32 	%f65, %f28, %f29, %f65;
	add.s32 	%r42, %r48, 7;
	setp.lt.s32 	%p10, %r42, 2;
	@%p10 bra 	$L__BB1_24;
	ld.shared.f32 	%f30, [%r5+4];
	ld.shared.f32 	%f31, [%r8+64];
	fma.rn.f32 	%f65, %f30, %f31, %f65;
	setp.eq.s32 	%p11, %r48, -5;
	@%p11 bra 	$L__BB1_24;
	ld.shared.f32 	%f32, [%r5+8];
	ld.shared.f32 	%f33, [%r8+128];
	fma.rn.f32 	%f65, %f32, %f33, %f65;
	setp.eq.s32 	%p12, %r48, -4;
	@%p12 bra 	$L__BB1_24;
	ld.shared.f32 	%f34, [%r5+12];
	ld.shared.f32 	%f35, [%r8+192];
	fma.rn.f32 	%f65, %f34, %f35, %f65;
	setp.eq.s32 	%p13, %r48, -3;
	@%p13 bra 	$L__BB1_24;
	ld.shared.f32 	%f36, [%r5+16];
	ld.shared.f32 	%f37, [%r8+256];
	fma.rn.f32 	%f65, %f36, %f37, %f65;
	setp.eq.s32 	%p14, %r48, -2;
	@%p14 bra 	$L__BB1_24;
	ld.shared.f32 	%f38, [%r5+20];
	ld.shared.f32 	%f39, [%r8+320];
	fma.rn.f32 	%f65, %f38, %f39, %f65;
	setp.eq.s32 	%p15, %r48, -1;
	@%p15 bra 	$L__BB1_24;
	ld.shared.f32 	%f40, [%r5+24];
	ld.shared.f32 	%f41, [%r8+384];
	fma.rn.f32 	%f65, %f40, %f41, %f65;
	setp.eq.s32 	%p16, %r20, -8;
	@%p16 bra 	$L__BB1_24;
	ld.shared.f32 	%f42, [%r5+28];
	ld.shared.f32 	%f43, [%r8+448];
	fma.rn.f32 	%f65, %f42, %f43, %f65;
	setp.eq.s32 	%p17, %r48, 1;
	@%p17 bra 	$L__BB1_24;
	ld.shared.f32 	%f44, [%r5+32];
	ld.shared.f32 	%f45, [%r8+512];
	fma.rn.f32 	%f65, %f44, %f45, %f65;
	setp.eq.s32 	%p18, %r48, 2;
	@%p18 bra 	$L__BB1_24;
	ld.shared.f32 	%f46, [%r5+36];
	ld.shared.f32 	%f47, [%r8+576];
	fma.rn.f32 	%f65, %f46, %f47, %f65;
	setp.eq.s32 	%p19, %r48, 3;
	@%p19 bra 	$L__BB1_24;
	ld.shared.f32 	%f48, [%r5+40];
	ld.shared.f32 	%f49, [%r8+640];
	fma.rn.f32 	%f65, %f48, %f49, %f65;
	setp.eq.s32 	%p20, %r48, 4;
	@%p20 bra 	$L__BB1_24;
	ld.shared.f32 	%f50, [%r5+44];
	ld.shared.f32 	%f51, [%r8+704];
	fma.rn.f32 	%f65, %f50, %f51, %f65;
	setp.eq.s32 	%p21, %r48, 5;
	@%p21 bra 	$L__BB1_24;
	ld.shared.f32 	%f52, [%r5+48];
	ld.shared.f32 	%f53, [%r8+768];
	fma.rn.f32 	%f65, %f52, %f53, %f65;
	setp.eq.s32 	%p22, %r48, 6;
	@%p22 bra 	$L__BB1_24;
	ld.shared.f32 	%f54, [%r5+52];
	ld.shared.f32 	%f55, [%r8+832];
	fma.rn.f32 	%f65, %f54, %f55, %f65;
	setp.eq.s32 	%p23, %r20, -1;
	@%p23 bra 	$L__BB1_24;
	ld.shared.f32 	%f56, [%r5+56];
	ld.shared.f32 	%f57, [%r8+896];
	fma.rn.f32 	%f65, %f56, %f57, %f65;
	setp.eq.s32 	%p24, %r48, 8;
	@%p24 bra 	$L__BB1_24;
	ld.shared.f32 	%f58, [%r5+60];
	ld.shared.f32 	%f59, [%r8+960];
	fma.rn.f32 	%f65, %f58, %f59, %f65;
$L__BB1_24:
	bar.sync 	0;
	add.s32 	%r48, %r48, -16;
	add.s32 	%r47, %r47, 1;
	setp.ne.s32 	%p25, %r47, 0;
	add.s32 	%r46, %r46, 16;
	add.s32 	%r45, %r45, %r12;
	add.s32 	%r44, %r44, 16;
	add.s32 	%r43, %r43, 16;
	@%p25 bra 	$L__BB1_3;
$L__BB1_25:
	setp.eq.s16 	%p26, %rs1, 0;
	@%p26 bra 	$L__BB1_27;
	cvta.to.global.u64 	%rd19, %rd10;
	mul.wide.s32 	%rd20, %r2, 4;
	add.s64 	%rd21, %rd19, %rd20;
	ld.global.nc.f32 	%f60, [%rd21];
	mul.f32 	%f61, %f65, %f60;
	add.s64 	%rd22, %rd1, %rd20;
	st.global.f32 	[%rd22], %f61;
	bra.uni 	$L__BB1_28;
$L__BB1_27:
	mul.wide.s32 	%rd23, %r2, 4;
	add.s64 	%rd24, %rd1, %rd23;
	st.global.f32 	[%rd24], %f65;
$L__BB1_28:
	ret;

}
	// .globl	_Z11sddmmKernelIfEvPKT_S2_PKiS4_S2_PS0_iiiib
.visible .entry _Z11sddmmKernelIfEvPKT_S2_PKiS4_S2_PS0_iiiib(
	.param .u64 .ptr .align 1 _Z11sddmmKernelIfEvPKT_S2_PKiS4_S2_PS0_iiiib_param_0,
	.param .u64 .ptr .align 1 _Z11sddmmKernelIfEvPKT_S2_PKiS4_S2_PS0_iiiib_param_1,
	.param .u64 .ptr .align 1 _Z11sddmmKernelIfEvPKT_S2_PKiS4_S2_PS0_iiiib_param_2,
	.param .u64 .ptr .align 1 _Z11sddmmKernelIfEvPKT_S2_PKiS4_S2_PS0_iiiib_param_3,
	.param .u64 .ptr .align 1 _Z11sddmmKernelIfEvPKT_S2_PKiS4_S2_PS0_iiiib_param_4,
	.param .u64 .ptr .align 1 _Z11sddmmKernelIfEvPKT_S2_PKiS4_S2_PS0_iiiib_param_5,
	.param .u32 _Z11sddmmKernelIfEvPKT_S2_PKiS4_S2_PS0_iiiib_param_6,
	.param .u32 _Z11sddmmKernelIfEvPKT_S2_PKiS4_S2_PS0_iiiib_param_7,
	.param .u32 _Z11sddmmKernelIfEvPKT_S2_PKiS4_S2_PS0_iiiib_param_8,
	.param .u32 _Z11sddmmKernelIfEvPKT_S2_PKiS4_S2_PS0_iiiib_param_9,
	.param .u8 _Z11sddmmKernelIfEvPKT_S2_PKiS4_S2_PS0_iiiib_param_10
)
{
	.reg .pred 	%p<12>;
	.reg .b16 	%rs<2>;
	.reg .b32 	%r<41>;
	.reg .b32 	%f<70>;
	.reg .b64 	%rd<52>;

	ld.param.u64 	%rd9, [_Z11sddmmKernelIfEvPKT_S2_PKiS4_S2_PS0_iiiib_param_0];
	ld.param.u64 	%rd10, [_Z11sddmmKernelIfEvPKT_S2_PKiS4_S2_PS0_iiiib_param_1];
	ld.param.u64 	%rd6, [_Z11sddmmKernelIfEvPKT_S2_PKiS4_S2_PS0_iiiib_param_2];
	ld.param.u64 	%rd7, [_Z11sddmmKernelIfEvPKT_S2_PKiS4_S2_PS0_iiiib_param_3];
	ld.param.u64 	%rd8, [_Z11sddmmKernelIfEvPKT_S2_PKiS4_S2_PS0_iiiib_param_4];
	ld.param.u64 	%rd11, [_Z11sddmmKernelIfEvPKT_S2_PKiS4_S2_PS0_iiiib_param_5];
	ld.param.u32 	%r20, [_Z11sddmmKernelIfEvPKT_S2_PKiS4_S2_PS0_iiiib_param_7];
	ld.param.u32 	%r21, [_Z11sddmmKernelIfEvPKT_S2_PKiS4_S2_PS0_iiiib_param_8];
	ld.param.u32 	%r22, [_Z11sddmmKernelIfEvPKT_S2_PKiS4_S2_PS0_iiiib_param_9];
	ld.param.s8 	%rs1, [_Z11sddmmKernelIfEvPKT_S2_PKiS4_S2_PS0_iiiib_param_10];
	cvta.to.global.u64 	%rd1, %rd10;
	cvta.to.global.u64 	%rd2, %rd9;
	cvta.to.global.u64 	%rd3, %rd11;
	mov.u32 	%r23, %ctaid.x;
	mov.u32 	%r24, %ntid.x;
	mov.u32 	%r25, %tid.x;
	mad.lo.s32 	%r1, %r23, %r24, %r25;
	setp.ge.s32 	%p1, %r1, %r22;
	@%p1 bra 	$L__BB2_16;
	cvta.to.global.u64 	%rd12, %rd6;
	cvta.to.global.u64 	%rd13, %rd7;
	mul.wide.s32 	%rd14, %r1, 4;
	add.s64 	%rd4, %rd12, %rd14;
	add.s64 	%rd15, %rd13, %rd14;
	ld.global.nc.u32 	%r2, [%rd15];
	setp.lt.s32 	%p2, %r21, 1;
	mov.f32 	%f69, 0f00000000;
	@%p2 bra 	$L__BB2_13;
	ld.global.nc.u32 	%r27, [%rd4];
	mul.lo.s32 	%r3, %r27, %r21;
	and.b32  	%r4, %r21, 7;
	setp.lt.u32 	%p3, %r21, 8;
	mov.f32 	%f69, 0f00000000;
	mov.b32 	%r39, 0;
	@%p3 bra 	$L__BB2_5;
	and.b32  	%r39, %r21, 2147483640;
	neg.s32 	%r37, %r39;
	shl.b32 	%r7, %r20, 3;
	add.s64 	%rd5, %rd2, 16;
	mov.f32 	%f69, 0f00000000;
	mul.wide.s32 	%rd20, %r20, 4;
	mov.u32 	%r35, %r3;
	mov.u32 	%r36, %r2;
$L__BB2_4:
	.pragma "nounroll";
	mul.wide.s32 	%rd16, %r35, 4;
	add.s64 	%rd17, %rd5, %rd16;
	ld.global.nc.f32 	%f17, [%rd17+-16];
	mul.wide.s32 	%rd18, %r36, 4;
	add.s64 	%rd19, %rd1, %rd18;
	ld.global.nc.f32 	%f18, [%rd19];
	fma.rn.f32 	%f19, %f17, %f18, %f69;
	ld.global.nc.f32 	%f20, [%rd17+-12];
	add.s64 	%rd21, %rd19, %rd20;
	ld.global.nc.f32 	%f21, [%rd21];
	fma.rn.f32 	%f22, %f20, %f21, %f19;
	ld.global.nc.f32 	%f23, [%rd17+-8];
	add.s64 	%rd22, %rd21, %rd20;
	ld.global.nc.f32 	%f24, [%rd22];
	fma.rn.f32 	%f25, %f23, %f24, %f22;
	ld.global.nc.f32 	%f26, [%rd17+-4];
	add.s64 	%rd23, %rd22, %rd20;
	ld.global.nc.f32 	%f27, [%rd23];
	fma.rn.f32 	%f28, %f26, %f27, %f25;
	ld.global.nc.f32 	%f29, [%rd17];
	add.s64 	%rd24, %rd23, %rd20;
	ld.global.nc.f32 	%f30, [%rd24];
	fma.rn.f32 	%f31, %f29, %f30, %f28;
	ld.global.nc.f32 	%f32, [%rd17+4];
	add.s64 	%rd25, %rd24, %rd20;
	ld.global.nc.f32 	%f33, [%rd25];
	fma.rn.f32 	%f34, %f32, %f33, %f31;
	ld.global.nc.f32 	%f35, [%rd17+8];
	add.s64 	%rd26, %rd25, %rd20;
	ld.global.nc.f32 	%f36, [%rd26];
	fma.rn.f32 	%f37, %f35, %f36, %f34;
	ld.global.nc.f32 	%f38, [%rd17+12];
	add.s64 	%rd27, %rd26, %rd20;
	ld.global.nc.f32 	%f39, [%rd27];
	fma.rn.f32 	%f69, %f38, %f39, %f37;
	add.s32 	%r37, %r37, 8;
	add.s32 	%r36, %r36, %r7;
	add.s32 	%r35, %r35, 8;
	setp.ne.s32 	%p4, %r37, 0;
	@%p4 bra 	$L__BB2_4;
$L__BB2_5:
	setp.eq.s32 	%p5, %r4, 0;
	@%p5 bra 	$L__BB2_13;
	and.b32  	%r15, %r21, 3;
	setp.lt.u32 	%p6, %r4, 4;
	@%p6 bra 	$L__BB2_8;
	add.s32 	%r28, %r39, %r3;
	mul.wide.s32 	%rd28, %r28, 4;
	add.s64 	%rd29, %rd2, %rd28;
	ld.global.nc.f32 	%f41, [%rd29];
	mad.lo.s32 	%r29, %r39, %r20, %r2;
	mul.wide.s32 	%rd30, %r29, 4;
	add.s64 	%rd31, %rd1, %rd30;
	ld.global.nc.f32 	%f42, [%rd31];
	fma.rn.f32 	%f43, %f41, %f42, %f69;
	ld.global.nc.f32 	%f44, [%rd29+4];
	mul.wide.s32 	%rd32, %r20, 4;
	add.s64 	%rd33, %rd31, %rd32;
	ld.global.nc.f32 	%f45, [%rd33];
	fma.rn.f32 	%f46, %f44, %f45, %f43;
	ld.global.nc.f32 	%f47, [%rd29+8];
	add.s64 	%rd34, %rd33, %rd32;
	ld.global.nc.f32 	%f48, [%rd34];
	fma.rn.f32 	%f49, %f47, %f48, %f46;
	ld.global.nc.f32 	%f50, [%rd29+12];
	add.s64 	%rd35, %rd34, %rd32;
	ld.global.nc.f32 	%f51, [%rd35];
	fma.rn.f32 	%f69, %f50, %f51, %f49;
	add.s32 	%r39, %r39, 4;
$L__BB2_8:
	setp.eq.s32 	%p7, %r15, 0;
	@%p7 bra 	$L__BB2_13;
	setp.eq.s32 	%p8, %r15, 1;
	@%p8 bra 	$L__BB2_11;
	add.s32 	%r30, %r39, %r3;
	mul.wide.s32 	%rd36, %r30, 4;
	add.s64 	%rd37, %rd2, %rd36;
	ld.global.nc.f32 	%f53, [%rd37];
	mad.lo.s32 	%r31, %r39, %r20, %r2;
	mul.wide.s32 	%rd38, %r31, 4;
	add.s64 	%rd39, %rd1, %rd38;
	ld.global.nc.f32 	%f54, [%rd39];
	fma.rn.f32 	%f55, %f53, %f54, %f69;
	ld.global.nc.f32 	%f56, [%rd37+4];
	mul.wide.s32 	%rd40, %r20, 4;
	add.s64 	%rd41, %rd39, %rd40;
	ld.global.nc.f32 	%f57, [%rd41];
	fma.rn.f32 	%f69, %f56, %f57, %f55;
	add.s32 	%r39, %r39, 2;
$L__BB2_11:
	and.b32  	%r32, %r21, 1;
	setp.eq.b32 	%p9, %r32, 1;
	not.pred 	%p10, %p9;
	@%p10 bra 	$L__BB2_13;
	add.s32 	%r33, %r39, %r3;
	mul.wide.s32 	%rd42, %r33, 4;
	add.s64 	%rd43, %rd2, %rd42;
	ld.global.nc.f32 	%f58, [%rd43];
	mad.lo.s32 	%r34, %r39, %r20, %r2;
	mul.wide.s32 	%rd44, %r34, 4;
	add.s64 	%rd45, %rd1, %rd44;
	ld.global.nc.f32 	%f59, [%rd45];
	fma.rn.f32 	%f69, %f58, %f59, %f69;
$L__BB2_13:
	setp.eq.s16 	%p11, %rs1, 0;
	@%p11 bra 	$L__BB2_15;
	cvta.to.global.u64 	%rd46, %rd8;
	mul.wide.s32 	%rd47, %r1, 4;
	add.s64 	%rd48, %rd46, %rd47;
	ld.global.nc.f32 	%f60, [%rd48];
	mul.f32 	%f61, %f69, %f60;
	add.s64 	%rd49, %rd3, %rd47;
	st.global.f32 	[%rd49], %f61;
	bra.uni 	$L__BB2_16;
$L__BB2_15:
	mul.wide.s32 	%rd50, %r1, 4;
	add.s64 	%rd51, %rd3, %rd50;
	st.global.f32 	[%rd51], %f69;
$L__BB2_16:
	ret;

}


// ===== COMPILED SASS (sm_100) =====

	.target	sm_100

	.elftype	@"ET_EXEC"


//--------------------- .note.nv.tkinfo           --------------------------
	.section	.note.nv.tkinfo,"",@"SHT_NOTE"
	.sectionflags	@"SHF_NOTE_NV_TKINFO"
	.tkinfo
        /*0018*/ 	.word	0x00000002
        /*0030*/ 	.string	""
        /*0030*/ 	.string	"ptxas"
        /*0030*/ 	.string	"Cuda compilation tools, release 13.0, V13.0.88"
        /*0030*/ 	.string	"Build cuda_13.0.r13.0/compiler.36424714_0"
        /*0030*/ 	.string	"-arch sm_100 -m 64 "



//--------------------- .note.nv.cuinfo           --------------------------
	.section	.note.nv.cuinfo,"",@"SHT_NOTE"
	.sectionflags	@"SHF_NOTE_NV_CUINFO"
        /*0018*/ 	.short	0x0002
        /*001a*/ 	.short	0x0064
        /*001c*/ 	.short	0x0082
	.zero		2


//--------------------- .nv.info                  --------------------------
	.section	.nv.info,"",@"SHT_CUDA_INFO"
	.align	4


	//----- nvinfo : EIATTR_REGCOUNT
	.align		4
        /*0000*/ 	.byte	0x04, 0x2f
        /*0002*/ 	.short	(.L_1 - .L_0)
	.align		4
.L_0:
        /*0004*/ 	.word	index@(_Z17sddmmSortedKernelIfEvPKT_S2_PKiS4_S2_PS0_iiiib)
        /*0008*/ 	.word	0x00000020


	//----- nvinfo : EIATTR_FRAME_SIZE
	.align		4
.L_1:
        /*000c*/ 	.byte	0x04, 0x11
        /*000e*/ 	.short	(.L_3 - .L_2)
	.align		4
.L_2:
        /*0010*/ 	.word	index@(_Z17sddmmSortedKernelIfEvPKT_S2_PKiS4_S2_PS0_iiiib)
        /*0014*/ 	.word	0x00000000


	//----- nvinfo : EIATTR_REGCOUNT
	.align		4
.L_3:
        /*0018*/ 	.byte	0x04, 0x2f
        /*001a*/ 	.short	(.L_5 - .L_4)
	.align		4
.L_4:
        /*001c*/ 	.word	index@(_Z20sddmmOptimizedKernelIfLi16EEvPKT_S2_PKiS4_S2_PS0_iiiib)
        /*0020*/ 	.word	0x00000018


	//----- nvinfo : EIATTR_FRAME_SIZE
	.align		4
.L_5:
        /*0024*/ 	.byte	0x04, 0x11
        /*0026*/ 	.short	(.L_7 - .L_6)
	.align		4
.L_6:
        /*0028*/ 	.word	index@(_Z20sddmmOptimizedKernelIfLi16EEvPKT_S2_PKiS4_S2_PS0_iiiib)
        /*002c*/ 	.word	0x00000000


	//----- nvinfo : EIATTR_REGCOUNT
	.align		4
.L_7:
        /*0030*/ 	.byte	0x04, 0x2f
        /*0032*/ 	.short	(.L_9 - .L_8)
	.align		4
.L_8:
        /*0034*/ 	.word	index@(_Z11sddmmKernelIfEvPKT_S2_PKiS4_S2_PS0_iiiib)
        /*0038*/ 	.word	0x00000020


	//----- nvinfo : EIATTR_FRAME_SIZE
	.align		4
.L_9:
        /*003c*/ 	.byte	0x04, 0x11
        /*003e*/ 	.short	(.L_11 - .L_10)
	.align		4
.L_10:
        /*0040*/ 	.word	index@(_Z11sddmmKernelIfEvPKT_S2_PKiS4_S2_PS0_iiiib)
        /*0044*/ 	.word	0x00000000


	//----- nvinfo : EIATTR_MIN_STACK_SIZE
	.align		4
.L_11:
        /*0048*/ 	.byte	0x04, 0x12
        /*004a*/ 	.short	(.L_13 - .L_12)
	.align		4
.L_12:
        /*004c*/ 	.word	index@(_Z11sddmmKernelIfEvPKT_S2_PKiS4_S2_PS0_iiiib)
        /*0050*/ 	.word	0x00000000


	//----- nvinfo : EIATTR_MIN_STACK_SIZE
	.align		4
.L_13:
        /*0054*/ 	.byte	0x04, 0x12
        /*0056*/ 	.short	(.L_15 - .L_14)
	.align		4
.L_14:
        /*0058*/ 	.word	index@(_Z20sddmmOptimizedKernelIfLi16EEvPKT_S2_PKiS4_S2_PS0_iiiib)
        /*005c*/ 	.word	0x00000000


	//----- nvinfo : EIATTR_MIN_STACK_SIZE
	.align		4
.L_15:
        /*0060*/ 	.byte	0x04, 0x12
        /*0062*/ 	.short	(.L_17 - .L_16)
	.align		4
.L_16:
        /*0064*/ 	.word	index@(_Z17sddmmSortedKernelIfEvPKT_S2_PKiS4_S2_PS0_iiiib)
        /*0068*/ 	.word	0x00000000
.L_17:


//--------------------- .nv.compat                --------------------------
	.section	.nv.compat,"",@"SHT_CUDA_COMPAT_INFO"
	.align	4
        /*0000*/ 	.byte	0x02, 0x09, 0x00, 0x00, 0x02, 0x02, 0x01, 0x00, 0x02, 0x05, 0x05, 0x00, 0x03, 0x07, 0x01, 0x01
        /*0010*/ 	.byte	0x02, 0x03, 0x00, 0x00, 0x02, 0x06, 0x01, 0x00, 0x04, 0x0b, 0x08, 0x00, 0x09, 0x00, 0x00, 0x00
        /*0020*/ 	.byte	0x00, 0x00, 0x00, 0x00


//--------------------- .nv.info._Z11sddmmKernelIfEvPKT_S2_PKiS4_S2_PS0_iiiib --------------------------
	.section	.nv.info._Z11sddmmKernelIfEvPKT_S2_PKiS4_S2_PS0_iiiib,"",@"SHT_CUDA_INFO"
	.sectionflags	@""
	.align	4


	//----- nvinfo : EIATTR_CUDA_API_VERSION
	.align		4
        /*0000*/ 	.byte	0x04, 0x37
        /*0002*/ 	.short	(.L_19 - .L_18)
.L_18:
        /*0004*/ 	.word	0x00000082


	//----- nvinfo : EIATTR_KPARAM_INFO
	.align		4
.L_19:
        /*0008*/ 	.byte	0x04, 0x17
        /*000a*/ 	.short	(.L_21 - .L_20)
.L_20:
        /*000c*/ 	.word	0x00000000
        /*0010*/ 	.short	0x000a
        /*0012*/ 	.short	0x0040
        /*0014*/ 	.byte	0x00, 0xf0, 0x05, 0x00


	//----- nvinfo : EIATTR_KPARAM_INFO
	.align		4
.L_21:
        /*0018*/ 	.byte	0x04, 0x17
        /*001a*/ 	.short	(.L_23 - .L_22)
.L_22:
        /*001c*/ 	.word	0x00000000
        /*0020*/ 	.short	0x0009
        /*0022*/ 	.short	0x003c
        /*0024*/ 	.byte	0x00, 0xf0, 0x11, 0x00


	//----- nvinfo : EIATTR_KPARAM_INFO
	.align		4
.L_23:
        /*0028*/ 	.byte	0x04, 0x17
        /*002a*/ 	.short	(.L_25 - .L_24)
.L_24:
        /*002c*/ 	.word	0x00000000
        /*0030*/ 	.short	0x0008
        /*0032*/ 	.short	0x0038
        /*0034*/ 	.byte	0x00, 0xf0, 0x11, 0x00


	//----- nvinfo : EIATTR_KPARAM_INFO
	.align		4
.L_25:
        /*0038*/ 	.byte	0x04, 0x17
        /*003a*/ 	.short	(.L_27 - .L_26)
.L_26:
        /*003c*/ 	.word	0x00000000
        /*0040*/ 	.short	0x0007
        /*0042*/ 	.short	0x0034
        /*0044*/ 	.byte	0x00, 0xf0, 0x11, 0x00


	//----- nvinfo : EIATTR_KPARAM_INFO
	.align		4
.L_27:
        /*0048*/ 	.byte	0x04, 0x17
        /*004a*/ 	.short	(.L_29 - .L_28)
.L_28:
        /*004c*/ 	.word	0x00000000
        /*0050*/ 	.short	0x0006
        /*0052*/ 	.short	0x0030
        /*0054*/ 	.byte	0x00, 0xf0, 0x11, 0x00


	//----- nvinfo : EIATTR_KPARAM_INFO
	.align		4
.L_29:
        /*0058*/ 	.byte	0x04, 0x17
        /*005a*/ 	.short	(.L_31 - .L_30)
.L_30:
        /*005c*/ 	.word	0x00000000
        /*0060*/ 	.short	0x0005
        /*0062*/ 	.short	0x0028
        /*0064*/ 	.byte	0x00, 0xf5, 0x21, 0x00


	//----- nvinfo : EIATTR_KPARAM_INFO
	.align		4
.L_31:
        /*0068*/ 	.byte	0x04, 0x17
        /*006a*/ 	.short	(.L_33 - .L_32)
.L_32:
        /*006c*/ 	.word	0x00000000
        /*0070*/ 	.short	0x0004
        /*0072*/ 	.short	0x0020
        /*0074*/ 	.byte	0x00, 0xf5, 0x21, 0x00


	//----- nvinfo : EIATTR_KPARAM_INFO
	.align		4
.L_33:
        /*0078*/ 	.byte	0x04, 0x17
        /*007a*/ 	.short	(.L_35 - .L_34)
.L_34:
        /*007c*/ 	.word	0x00000000
        /*0080*/ 	.short	0x0003
        /*0082*/ 	.short	0x0018
        /*0084*/ 	.byte	0x00, 0xf5, 0x21, 0x00


	//----- nvinfo : EIATTR_KPARAM_INFO
	.align		4
.L_35:
        /*0088*/ 	.byte	0x04, 0x17
        /*008a*/ 	.short	(.L_37 - .L_36)
.L_36:
        /*008c*/ 	.word	0x00000000
        /*0090*/ 	.short	0x0002
        /*0092*/ 	.short	0x0010
        /*0094*/ 	.byte	0x00, 0xf5, 0x21, 0x00


	//----- nvinfo : EIATTR_KPARAM_INFO
	.align		4
.L_37:
        /*0098*/ 	.byte	0x04, 0x17
        /*009a*/ 	.short	(.L_39 - .L_38)
.L_38:
        /*009c*/ 	.word	0x00000000
        /*00a0*/ 	.short	0x0001
        /*00a2*/ 	.short	0x0008
        /*00a4*/ 	.byte	0x00, 0xf5, 0x21, 0x00


	//----- nvinfo : EIATTR_KPARAM_INFO
	.align		4
.L_39:
        /*00a8*/ 	.byte	0x04, 0x17
        /*00aa*/ 	.short	(.L_41 - .L_40)
.L_40:
        /*00ac*/ 	.word	0x00000000
        /*00b0*/ 	.short	0x0000
        /*00b2*/ 	.short	0x0000
        /*00b4*/ 	.byte	0x00, 0xf5, 0x21, 0x00


	//----- nvinfo : EIATTR_SPARSE_MMA_MASK
	.align		4
.L_41:
        /*00b8*/ 	.byte	0x03, 0x50
        /*00ba*/ 	.short	0x0000


	//----- nvinfo : EIATTR_MAXREG_COUNT
	.align		4
        /*00bc*/ 	.byte	0x03, 0x1b
        /*00be*/ 	.short	0x00ff


	//----- nvinfo : EIATTR_MERCURY_ISA_VERSION
	.align		4
        /*00c0*/ 	.byte	0x03, 0x5f
        /*00c2*/ 	.short	0x0101


	//----- nvinfo : EIATTR_VRC_CTA_INIT_COUNT
	.align		4
        /*00c4*/ 	.byte	0x02, 0x4a
	.zero		1
	.zero		1


	//----- nvinfo : EIATTR_EXIT_INSTR_OFFSETS
	.align		4
        /*00c8*/ 	.byte	0x04, 0x1c
        /*00ca*/ 	.short	(.L_43 - .L_42)


	//   ....[0]....
.L_42:
        /*00cc*/ 	.word	0x00000070


	//   ....[1]....
        /*00d0*/ 	.word	0x00000900


	//   ....[2]....
        /*00d4*/ 	.word	0x00000940


	//----- nvinfo : EIATTR_CBANK_PARAM_SIZE
	.align		4
.L_43:
        /*00d8*/ 	.byte	0x03, 0x19
        /*00da*/ 	.short	0x0041


	//----- nvinfo : EIATTR_PARAM_CBANK
	.align		4
        /*00dc*/ 	.byte	0x04, 0x0a
        /*00de*/ 	.short	(.L_45 - .L_44)
	.align		4
.L_44:
        /*00e0*/ 	.word	index@(.nv.constant0._Z11sddmmKernelIfEvPKT_S2_PKiS4_S2_PS0_iiiib)
        /*00e4*/ 	.short	0x0380
        /*00e6*/ 	.short	0x0041


	//----- nvinfo : EIATTR_SW_WAR
	.align		4
.L_45:
        /*00e8*/ 	.byte	0x04, 0x36
        /*00ea*/ 	.short	(.L_47 - .L_46)
.L_46:
        /*00ec*/ 	.word	0x00000008
.L_47:


//--------------------- .nv.info._Z20sddmmOptimizedKernelIfLi16EEvPKT_S2_PKiS4_S2_PS0_iiiib --------------------------
	.section	.nv.info._Z20sddmmOptimizedKernelIfLi16EEvPKT_S2_PKiS4_S2_PS0_iiiib,"",@"SHT_CUDA_INFO"
	.sectionflags	@""
	.align	4


	//----- nvinfo : EIATTR_CUDA_API_VERSION
	.align		4
        /*0000*/ 	.byte	0x04, 0x37
        /*0002*/ 	.short	(.L_49 - .L_48)
.L_48:
        /*0004*/ 	.word	0x00000082


	//----- nvinfo : EIATTR_KPARAM_INFO
	.align		4
.L_49:
        /*0008*/ 	.byte	0x04, 0x17
        /*000a*/ 	.short	(.L_51 - .L_50)
.L_50:
        /*000c*/ 	.word	0x00000000
        /*0010*/ 	.short	0x000a
        /*0012*/ 	.short	0x0040
        /*0014*/ 	.byte	0x00, 0xf0, 0x05, 0x00


	//----- nvinfo : EIATTR_KPARAM_INFO
	.align		4
.L_51:
        /*0018*/ 	.byte	0x04, 0x17
        /*001a*/ 	.short	(.L_53 - .L_52)
.L_52:
        /*001c*/ 	.word	0x00000000
        /*0020*/ 	.short	0x0009
        /*0022*/ 	.short	0x003c
        /*0024*/ 	.byte	0x00, 0xf0, 0x11, 0x00


	//----- nvinfo : EIATTR_KPARAM_INFO
	.align		4
.L_53:
        /*0028*/ 	.byte	0x04, 0x17
        /*002a*/ 	.short	(.L_55 - .L_54)
.L_54:
        /*002c*/ 	.word	0x00000000
        /*0030*/ 	.short	0x0008
        /*0032*/ 	.short	0x0038
        /*0034*/ 	.byte	0x00, 0xf0, 0x11, 0x00


	//----- nvinfo : EIATTR_KPARAM_INFO
	.align		4
.L_55:
        /*0038*/ 	.byte	0x04, 0x17
        /*003a*/ 	.short	(.L_57 - .L_56)
.L_56:
        /*003c*/ 	.word	0x00000000
        /*0040*/ 	.short	0x0007
        /*0042*/ 	.short	0x0034
        /*0044*/ 	.byte	0x00, 0xf0, 0x11, 0x00


	//----- nvinfo : EIATTR_KPARAM_INFO
	.align		4
.L_57:
        /*0048*/ 	.byte	0x04, 0x17
        /*004a*/ 	.short	(.L_59 - .L_58)
.L_58:
        /*004c*/ 	.word	0x00000000
        /*0050*/ 	.short	0x0006
        /*0052*/ 	.short	0x0030
        /*0054*/ 	.byte	0x00, 0xf0, 0x11, 0x00


	//----- nvinfo : EIATTR_KPARAM_INFO
	.align		4
.L_59:
        /*0058*/ 	.byte	0x04, 0x17
        /*005a*/ 	.short	(.L_61 - .L_60)
.L_60:
        /*005c*/ 	.word	0x00000000
        /*0060*/ 	.short	0x0005
        /*0062*/ 	.short	0x0028
        /*0064*/ 	.byte	0x00, 0xf5, 0x21, 0x00


	//----- nvinfo : EIATTR_KPARAM_INFO
	.align		4
.L_61:
        /*0068*/ 	.byte	0x04, 0x17
        /*006a*/ 	.short	(.L_63 - .L_62)
.L_62:
        /*006c*/ 	.word	0x00000000
        /*0070*/ 	.short	0x0004
        /*0072*/ 	.short	0x0020
        /*0074*/ 	.byte	0x00, 0xf5, 0x21, 0x00


	//----- nvinfo : EIATTR_KPARAM_INFO
	.align		4
.L_63:
        /*0078*/ 	.byte	0x04, 0x17
        /*007a*/ 	.short	(.L_65 - .L_64)
.L_64:
        /*007c*/ 	.word	0x00000000
        /*0080*/ 	.short	0x0003
        /*0082*/ 	.short	0x0018
        /*0084*/ 	.byte	0x00, 0xf5, 0x21, 0x00


	//----- nvinfo : EIATTR_KPARAM_INFO
	.align		4
.L_65:
        /*0088*/ 	.byte	0x04, 0x17
        /*008a*/ 	.short	(.L_67 - .L_66)
.L_66:
        /*008c*/ 	.word	0x00000000
        /*0090*/ 	.short	0x0002
        /*0092*/ 	.short	0x0010
        /*0094*/ 	.byte	0x00, 0xf5, 0x21, 0x00


	//----- nvinfo : EIATTR_KPARAM_INFO
	.align		4
.L_67:
        /*0098*/ 	.byte	0x04, 0x17
        /*009a*/ 	.short	(.L_69 - .L_68)
.L_68:
        /*009c*/ 	.word	0x00000000
        /*00a0*/ 	.short	0x0001
        /*00a2*/ 	.short	0x0008
        /*00a4*/ 	.byte	0x00, 0xf5, 0x21, 0x00


	//----- nvinfo : EIATTR_KPARAM_INFO
	.align		4
.L_69:
        /*00a8*/ 	.byte	0x04, 0x17
        /*00aa*/ 	.short	(.L_71 - .L_70)
.L_70:
        /*00ac*/ 	.word	0x00000000
        /*00b0*/ 	.short	0x0000
        /*00b2*/ 	.short	0x0000
        /*00b4*/ 	.byte	0x00, 0xf5, 0x21, 0x00


	//----- nvinfo : EIATTR_SPARSE_MMA_MASK
	.align		4
.L_71:
        /*00b8*/ 	.byte	0x03, 0x50
        /*00ba*/ 	.short	0x0000


	//----- nvinfo : EIATTR_MAXREG_COUNT
	.align		4
        /*00bc*/ 	.byte	0x03, 0x1b
        /*00be*/ 	.short	0x00ff


	//----- nvinfo : EIATTR_NUM_BARRIERS
	.align		4
        /*00c0*/ 	.byte	0x02, 0x4c
        /*00c2*/ 	.byte	0x01
	.zero		1


	//----- nvinfo : EIATTR_MERCURY_ISA_VERSION
	.align		4
        /*00c4*/ 	.byte	0x03, 0x5f
        /*00c6*/ 	.short	0x0101


	//----- nvinfo : EIATTR_VRC_CTA_INIT_COUNT
	.align		4
        /*00c8*/ 	.byte	0x02, 0x4a
	.zero		1
	.zero		1


	//----- nvinfo : EIATTR_EXIT_INSTR_OFFSETS
	.align		4
        /*00cc*/ 	.byte	0x04, 0x1c
        /*00ce*/ 	.short	(.L_73 - .L_72)


	//   ....[0]....
.L_72:
        /*00d0*/ 	.word	0x00000070


	//   ....[1]....
        /*00d4*/ 	.word	0x00000920


	//   ....[2]....
        /*00d8*/ 	.word	0x00000960


	//----- nvinfo : EIATTR_CBANK_PARAM_SIZE
	.align		4
.L_73:
        /*00dc*/ 	.byte	0x03, 0x19
        /*00de*/ 	.short	0x0041


	//----- nvinfo : EIATTR_PARAM_CBANK
	.align		4
        /*00e0*/ 	.byte	0x04, 0x0a
        /*00e2*/ 	.short	(.L_75 - .L_74)
	.align		4
.L_74:
        /*00e4*/ 	.word	index@(.nv.constant0._Z20sddmmOptimizedKernelIfLi16EEvPKT_S2_PKiS4_S2_PS0_iiiib)
        /*00e8*/ 	.short	0x0380
        /*00ea*/ 	.short	0x0041


	//----- nvinfo : EIATTR_SW_WAR
	.align		4
.L_75:
        /*00ec*/ 	.byte	0x04, 0x36
        /*00ee*/ 	.short	(.L_77 - .L_76)
.L_76:
        /*00f0*/ 	.word	0x00000008
.L_77:


//--------------------- .nv.info._Z17sddmmSortedKernelIfEvPKT_S2_PKiS4_S2_PS0_iiiib --------------------------
	.section	.nv.info._Z17sddmmSortedKernelIfEvPKT_S2_PKiS4_S2_PS0_iiiib,"",@"SHT_CUDA_INFO"
	.sectionflags	@""
	.align	4


	//----- nvinfo : EIATTR_CUDA_API_VERSION
	.align		4
        /*0000*/ 	.byte	0x04, 0x37
        /*0002*/ 	.short	(.L_79 - .L_78)
.L_78:
        /*0004*/ 	.word	0x00000082


	//----- nvinfo : EIATTR_KPARAM_INFO
	.align		4
.L_79:
        /*0008*/ 	.byte	0x04, 0x17
        /*000a*/ 	.short	(.L_81 - .L_80)
.L_80:
        /*000c*/ 	.word	0x00000000
        /*0010*/ 	.short	0x000a
        /*0012*/ 	.short	0x0040
        /*0014*/ 	.byte	0x00, 0xf0, 0x05, 0x00


	//----- nvinfo : EIATTR_KPARAM_INFO
	.align		4
.L_81:
        /*0018*/ 	.byte	0x04, 0x17
        /*001a*/ 	.short	(.L_83 - .L_82)
.L_82:
        /*001c*/ 	.word	0x00000000
        /*0020*/ 	.short	0x0009
        /*0022*/ 	.short	0x003c
        /*0024*/ 	.byte	0x00, 0xf0, 0x11, 0x00


	//----- nvinfo : EIATTR_KPARAM_INFO
	.align		4
.L_83:
        /*0028*/ 	.byte	0x04, 0x17
        /*002a*/ 	.short	(.L_85 - .L_84)
.L_84:
        /*002c*/ 	.word	0x00000000
        /*0030*/ 	.short	0x0008
        /*0032*/ 	.short	0x0038
        /*0034*/ 	.byte	0x00, 0xf0, 0x11, 0x00


	//----- nvinfo : EIATTR_KPARAM_INFO
	.align		4
.L_85:
        /*0038*/ 	.byte	0x04, 0x17
        /*003a*/ 	.short	(.L_87 - .L_86)
.L_86:
        /*003c*/ 	.word	0x00000000
        /*0040*/ 	.short	0x0007
        /*0042*/ 	.short	0x0034
        /*0044*/ 	.byte	0x00, 0xf0, 0x11, 0x00


	//----- nvinfo : EIATTR_KPARAM_INFO
	.align		4
.L_87:
        /*0048*/ 	.byte	0x04, 0x17
        /*004a*/ 	.short	(.L_89 - .L_88)
.L_88:
        /*004c*/ 	.word	0x00000000
        /*0050*/ 	.short	0x0006
        /*0052*/ 	.short	0x0030
        /*0054*/ 	.byte	0x00, 0xf0, 0x11, 0x00


	//----- nvinfo : EIATTR_KPARAM_INFO
	.align		4
.L_89:
        /*0058*/ 	.byte	0x04, 0x17
        /*005a*/ 	.short	(.L_91 - .L_90)
.L_90:
        /*005c*/ 	.word	0x00000000
        /*0060*/ 	.short	0x0005
        /*0062*/ 	.short	0x0028
        /*0064*/ 	.byte	0x00, 0xf5, 0x21, 0x00


	//----- nvinfo : EIATTR_KPARAM_INFO
	.align		4
.L_91:
        /*0068*/ 	.byte	0x04, 0x17
        /*006a*/ 	.short	(.L_93 - .L_92)
.L_92:
        /*006c*/ 	.word	0x00000000
        /*0070*/ 	.short	0x0004
        /*0072*/ 	.short	0x0020
        /*0074*/ 	.byte	0x00, 0xf5, 0x21, 0x00


	//----- nvinfo : EIATTR_KPARAM_INFO
	.align		4
.L_93:
        /*0078*/ 	.byte	0x04, 0x17
        /*007a*/ 	.short	(.L_95 - .L_94)
.L_94:
        /*007c*/ 	.word	0x00000000
        /*0080*/ 	.short	0x0003
        /*0082*/ 	.short	0x0018
        /*0084*/ 	.byte	0x00, 0xf5, 0x21, 0x00


	//----- nvinfo : EIATTR_KPARAM_INFO
	.align		4
.L_95:
        /*0088*/ 	.byte	0x04, 0x17
        /*008a*/ 	.short	(.L_97 - .L_96)
.L_96:
        /*008c*/ 	.word	0x00000000
        /*0090*/ 	.short	0x0002
        /*0092*/ 	.short	0x0010
        /*0094*/ 	.byte	0x00, 0xf5, 0x21, 0x00


	//----- nvinfo : EIATTR_KPARAM_INFO
	.align		4
.L_97:
        /*0098*/ 	.byte	0x04, 0x17
        /*009a*/ 	.short	(.L_99 - .L_98)
.L_98:
        /*009c*/ 	.word	0x00000000
        /*00a0*/ 	.short	0x0001
        /*00a2*/ 	.short	0x0008
        /*00a4*/ 	.byte	0x00, 0xf5, 0x21, 0x00


	//----- nvinfo : EIATTR_KPARAM_INFO
	.align		4
.L_99:
        /*00a8*/ 	.byte	0x04, 0x17
        /*00aa*/ 	.short	(.L_101 - .L_100)
.L_100:
        /*00ac*/ 	.word	0x00000000
        /*00b0*/ 	.short	0x0000
        /*00b2*/ 	.short	0x0000
        /*00b4*/ 	.byte	0x00, 0xf5, 0x21, 0x00


	//----- nvinfo : EIATTR_SPARSE_MMA_MASK
	.align		4
.L_101:
        /*00b8*/ 	.byte	0x03, 0x50
        /*00ba*/ 	.short	0x0000


	//----- nvinfo : EIATTR_MAXREG_COUNT
	.align		4
        /*00bc*/ 	.byte	0x03, 0x1b
        /*00be*/ 	.short	0x00ff


	//----- nvinfo : EIATTR_MERCURY_ISA_VERSION
	.align		4
        /*00c0*/ 	.byte	0x03, 0x5f
        /*00c2*/ 	.short	0x0101


	//----- nvinfo : EIATTR_VRC_CTA_INIT_COUNT
	.align		4
        /*00c4*/ 	.byte	0x02, 0x4a
	.zero		1
	.zero		1


	//----- nvinfo : EIATTR_EXIT_INSTR_OFFSETS
	.align		4
        /*00c8*/ 	.byte	0x04, 0x1c
        /*00ca*/ 	.short	(.L_103 - .L_102)


	//   ....[0]....
.L_102:
        /*00cc*/ 	.word	0x00000040


	//   ....[1]....
        /*00d0*/ 	.word	0x000001e0


	//   ....[2]....
        /*00d4*/ 	.word	0x00000220


	//   ....[3]....
        /*00d8*/ 	.word	0x00000ba0


	//   ....[4]....
        /*00dc*/ 	.word	0x00001460


	//   ....[5]....
        /*00e0*/ 	.word	0x000015e0


	//   ....[6]....
        /*00e4*/ 	.word	0x00001670


	//----- nvinfo : EIATTR_CRS_STACK_SIZE
	.align		4
.L_103:
        /*00e8*/ 	.byte	0x04, 0x1e
        /*00ea*/ 	.short	(.L_105 - .L_104)
.L_104:
        /*00ec*/ 	.word	0x00000000


	//----- nvinfo : EIATTR_CBANK_PARAM_SIZE
	.align		4
.L_105:
        /*00f0*/ 	.byte	0x03, 0x19
        /*00f2*/ 	.short	0x0041


	//----- nvinfo : EIATTR_PARAM_CBANK
	.align		4
        /*00f4*/ 	.byte	0x04, 0x0a
        /*00f6*/ 	.short	(.L_107 - .L_106)
	.align		4
.L_106:
        /*00f8*/ 	.word	index@(.nv.constant0._Z17sddmmSortedKernelIfEvPKT_S2_PKiS4_S2_PS0_iiiib)
        /*00fc*/ 	.short	0x0380
        /*00fe*/ 	.short	0x0041


	//----- nvinfo : EIATTR_SW_WAR
	.align		4
.L_107:
        /*0100*/ 	.byte	0x04, 0x36
        /*0102*/ 	.short	(.L_109 - .L_108)
.L_108:
        /*0104*/ 	.word	0x00000008
.L_109:


//--------------------- .nv.callgraph             --------------------------
	.section	.nv.callgraph,"",@"SHT_CUDA_CALLGRAPH"
	.align	4
	.sectionentsize	8
	.align		4
        /*0000*/ 	.word	0x00000000
	.align		4
        /*0004*/ 	.word	0xffffffff
	.align		4
        /*0008*/ 	.word	0x00000000
	.align		4
        /*000c*/ 	.word	0xfffffffe
	.align		4
        /*0010*/ 	.word	0x00000000
	.align		4
        /*0014*/ 	.word	0xfffffffd
	.align		4
        /*0018*/ 	.word	0x00000000
	.align		4
        /*001c*/ 	.word	0xfffffffc


//--------------------- .text._Z11sddmmKernelIfEvPKT_S2_PKiS4_S2_PS0_iiiib --------------------------
	.section	.text._Z11sddmmKernelIfEvPKT_S2_PKiS4_S2_PS0_iiiib,"ax",@progbits
	.align	128
        .global         _Z11sddmmKernelIfEvPKT_S2_PKiS4_S2_PS0_iiiib
        .type           _Z11sddmmKernelIfEvPKT_S2_PKiS4_S2_PS0_iiiib,@function
        .size           _Z11sddmmKernelIfEvPKT_S2_PKiS4_S2_PS0_iiiib,(.L_x_36 - _Z11sddmmKernelIfEvPKT_S2_PKiS4_S2_PS0_iiiib)
        .other          _Z11sddmmKernelIfEvPKT_S2_PKiS4_S2_PS0_iiiib,@"STO_CUDA_ENTRY STV_DEFAULT"
_Z11sddmmKernelIfEvPKT_S2_PKiS4_S2_PS0_iiiib:
.text._Z11sddmmKernelIfEvPKT_S2_PKiS4_S2_PS0_iiiib:
[----:B------:R-:W-:Y:S01]  /*0000*/  LDC R1, c[0x0][0x37c] ;  /* 0x0000df00ff017b82 */ /* 0x000fe20000000800 */
[----:B------:R-:W0:Y:S07]  /*0010*/  S2R R3, SR_TID.X ;  /* 0x0000000000037919 */ /* 0x000e2e0000002100 */
[----:B------:R-:W0:Y:S01]  /*0020*/  S2UR UR4, SR_CTAID.X ;  /* 0x00000000000479c3 */ /* 0x000e220000002500 */
[----:B------:R-:W1:Y:S07]  /*0030*/  LDCU UR5, c[0x0][0x3bc] ;  /* 0x00007780ff0577ac */ /* 0x000e6e0008000800 */
[----:B------:R-:W0:Y:S02]  /*0040*/  LDC R0, c[0x0][0x360] ;  /* 0x0000d800ff007b82 */ /* 0x000e240000000800 */
[----:B0-----:R-:W-:-:S05]  /*0050*/  IMAD R0, R0, UR4, R3 ;  /* 0x0000000400007c24 */ /* 0x001fca000f8e0203 */
[----:B-1----:R-:W-:-:S13]  /*0060*/  ISETP.GE.AND P0, PT, R0, UR5, PT ;  /* 0x0000000500007c0c */ /* 0x002fda000bf06270 */
[----:B------:R-:W-:Y:S05]  /*0070*/  @P0 EXIT ;  /* 0x000000000000094d */ /* 0x000fea0003800000 */
[----:B------:R-:W0:Y:S01]  /*0080*/  LDC R14, c[0x0][0x3b8] ;  /* 0x0000ee00ff0e7b82 */ /* 0x000e220000000800 */
[----:B------:R-:W1:Y:S01]  /*0090*/  LDCU.64 UR6, c[0x0][0x358] ;  /* 0x00006b00ff0677ac */ /* 0x000e620008000a00 */
[----:B------:R-:W-:Y:S01]  /*00a0*/  HFMA2 R24, -RZ, RZ, 0, 0 ;  /* 0x00000000ff187431 */ /* 0x000fe200000001ff */
[----:B0-----:R-:W-:-:S13]  /*00b0*/  ISETP.GE.AND P0, PT, R14, 0x1, PT ;  /* 0x000000010e00780c */ /* 0x001fda0003f06270 */
[----:B-1----:R-:W-:Y:S05]  /*00c0*/  @!P0 BRA `(.L_x_0) ;  /* 0x0000000400e08947 */ /* 0x002fea0003800000 */
[----:B------:R-:W0:Y:S08]  /*00d0*/  LDC.64 R2, c[0x0][0x390] ;  /* 0x0000e400ff027b82 */ /* 0x000e300000000a00 */
[----:B------:R-:W1:Y:S01]  /*00e0*/  LDC.64 R4, c[0x0][0x398] ;  /* 0x0000e600ff047b82 */ /* 0x000e620000000a00 */
[----:B0-----:R-:W-:-:S06]  /*00f0*/  IMAD.WIDE R2, R0, 0x4, R2 ;  /* 0x0000000400027825 */ /* 0x001fcc00078e0202 */
[----:B------:R-:W2:Y:S01]  /*0100*/  LDG.E.CONSTANT R3, desc[UR6][R2.64] ;  /* 0x0000000602037981 */ /* 0x000ea2000c1e9900 */
[----:B------:R-:W-:Y:S01]  /*0110*/  ISETP.GE.U32.AND P1, PT, R14, 0x8, PT ;  /* 0x000000080e00780c */ /* 0x000fe20003f26070 */
[----:B-1----:R-:W-:Y:S01]  /*0120*/  IMAD.WIDE R4, R0, 0x4, R4 ;  /* 0x0000000400047825 */ /* 0x002fe200078e0204 */
[----:B------:R-:W-:-:S04]  /*0130*/  LOP3.LUT R17, R14, 0x7, RZ, 0xc0, !PT ;  /* 0x000000070e117812 */ /* 0x000fc800078ec0ff */
[----:B------:R0:W5:Y:S01]  /*0140*/  LDG.E.CONSTANT R16, desc[UR6][R4.64] ;  /* 0x0000000604107981 */ /* 0x000162000c1e9900 */
[----:B------:R-:W-:Y:S02]  /*0150*/  ISETP.NE.AND P0, PT, R17, RZ, PT ;  /* 0x000000ff1100720c */ /* 0x000fe40003f05270 */
[----:B------:R-:W-:Y:S02]  /*0160*/  MOV R24, RZ ;  /* 0x000000ff00187202 */ /* 0x000fe40000000f00 */
[----:B------:R-:W-:Y:S01]  /*0170*/  MOV R19, RZ ;  /* 0x000000ff00137202 */ /* 0x000fe20000000f00 */
[----:B--2---:R-:W-:Y:S01]  /*0180*/  IMAD R18, R3, R14, RZ ;  /* 0x0000000e03127224 */ /* 0x004fe200078e02ff */
[----:B0-----:R-:W-:Y:S07]  /*0190*/  @!P1 BRA `(.L_x_1) ;  /* 0x0000000000c89947 */ /* 0x001fee0003800000 */
[----:B------:R-:W0:Y:S01]  /*01a0*/  LDCU.64 UR4, c[0x0][0x380] ;  /* 0x00007000ff0477ac */ /* 0x000e220008000a00 */
[----:B------:R-:W-:Y:S02]  /*01b0*/  LOP3.LUT R19, R14, 0x7ffffff8, RZ, 0xc0, !PT ;  /* 0x7ffffff80e137812 */ /* 0x000fe400078ec0ff */
[----:B------:R-:W-:Y:S02]  /*01c0*/  MOV R24, RZ ;  /* 0x000000ff00187202 */ /* 0x000fe40000000f00 */
[----:B------:R-:W-:Y:S02]  /*01d0*/  MOV R15, R18 ;  /* 0x00000012000f7202 */ /* 0x000fe40000000f00 */
[----:B-----5:R-:W-:Y:S02]  /*01e0*/  MOV R21, R16 ;  /* 0x0000001000157202 */ /* 0x020fe40000000f00 */
[----:B------:R-:W-:Y:S01]  /*01f0*/  IADD3 R20, PT, PT, -R19, RZ, RZ ;  /* 0x000000ff13147210 */ /* 0x000fe20007ffe1ff */
[----:B0-----:R-:W-:-:S04]  /*0200*/  UIADD3 UR4, UP0, UPT, UR4, 0x10, URZ ;  /* 0x0000001004047890 */ /* 0x001fc8000ff1e0ff */
[----:B------:R-:W-:-:S12]  /*0210*/  UIADD3.X UR5, UPT, UPT, URZ, UR5, URZ, UP0, !UPT ;  /* 0x00000005ff057290 */ /* 0x000fd800087fe4ff */
.L_x_2:
[----:B------:R-:W0:Y:S01]  /*0220*/  LDC.64 R10, c[0x0][0x388] ;  /* 0x0000e200ff0a7b82 */ /* 0x000e220000000a00 */
[----:B------:R-:W-:Y:S02]  /*0230*/  MOV R2, UR4 ;  /* 0x0000000400027c02 */ /* 0x000fe40008000f00 */
[----:B------:R-:W-:-:S03]  /*0240*/  MOV R3, UR5 ;  /* 0x0000000500037c02 */ /* 0x000fc60008000f00 */
[----:B------:R-:W-:Y:S02]  /*0250*/  IMAD.WIDE R2, R15, 0x4, R2 ;  /* 0x000000040f027825 */ /* 0x000fe400078e0202 */
[----:B------:R-:W1:Y:S03]  /*0260*/  LDC R23, c[0x0][0x3b4] ;  /* 0x0000ed00ff177b82 */ /* 0x000e660000000800 */
[----:B------:R-:W2:Y:S04]  /*0270*/  LDG.E.CONSTANT R29, desc[UR6][R2.64+-0x10] ;  /* 0xfffff006021d7981 */ /* 0x000ea8000c1e9900 */
[----:B------:R-:W3:Y:S04]  /*0280*/  LDG.E.CONSTANT R25, desc[UR6][R2.64+-0xc] ;  /* 0xfffff40602197981 */ /* 0x000ee8000c1e9900 */
[----:B------:R-:W4:Y:S01]  /*0290*/  LDG.E.CONSTANT R27, desc[UR6][R2.64+-0x8] ;  /* 0xfffff806021b7981 */ /* 0x000f22000c1e9900 */
[----:B0-----:R-:W-:-:S05]  /*02a0*/  IMAD.WIDE R10, R21, 0x4, R10 ;  /* 0x00000004150a7825 */ /* 0x001fca00078e020a */
[----:B------:R0:W2:Y:S01]  /*02b0*/  LDG.E.CONSTANT R28, desc[UR6][R10.64] ;  /* 0x000000060a1c7981 */ /* 0x0000a2000c1e9900 */
[----:B-1----:R-:W-:-:S05]  /*02c0*/  IMAD.WIDE R12, R23, 0x4, R10 ;  /* 0x00000004170c7825 */ /* 0x002fca00078e020a */
[----:B------:R1:W3:Y:S01]  /*02d0*/  LDG.E.CONSTANT R22, desc[UR6][R12.64] ;  /* 0x000000060c167981 */ /* 0x0002e2000c1e9900 */
[----:B------:R-:W-:-:S05]  /*02e0*/  IMAD.WIDE R6, R23, 0x4, R12 ;  /* 0x0000000417067825 */ /* 0x000fca00078e020c */
[----:B------:R5:W4:Y:S01]  /*02f0*/  LDG.E.CONSTANT R26, desc[UR6][R6.64] ;  /* 0x00000006061a7981 */ /* 0x000b22000c1e9900 */
[----:B------:R-:W-:-:S04]  /*0300*/  IMAD.WIDE R8, R23, 0x4, R6 ;  /* 0x0000000417087825 */ /* 0x000fc800078e0206 */
[C---:B------:R-:W-:Y:S02]  /*0310*/  IMAD.WIDE R4, R23.reuse, 0x4, R8 ;  /* 0x0000000417047825 */ /* 0x040fe400078e0208 */
[----:B------:R-:W4:Y:S02]  /*0320*/  LDG.E.CONSTANT R9, desc[UR6][R8.64] ;  /* 0x0000000608097981 */ /* 0x000f24000c1e9900 */
[C---:B0-----:R-:W-:Y:S02]  /*0330*/  IMAD.WIDE R10, R23.reuse, 0x4, R4 ;  /* 0x00000004170a7825 */ /* 0x041fe400078e0204 */
[----:B------:R-:W4:Y:S02]  /*0340*/  LDG.E.CONSTANT R5, desc[UR6][R4.64] ;  /* 0x0000000604057981 */ /* 0x000f24000c1e9900 */
[C---:B-1----:R-:W-:Y:S02]  /*0350*/  IMAD.WIDE R12, R23.reuse, 0x4, R10 ;  /* 0x00000004170c7825 */ /* 0x042fe400078e020a */
[----:B------:R-:W4:Y:S04]  /*0360*/  LDG.E.CONSTANT R8, desc[UR6][R2.64+0x8] ;  /* 0x0000080602087981 */ /* 0x000f28000c1e9900 */
[----:B------:R-:W4:Y:S01]  /*0370*/  LDG.E.CONSTANT R4, desc[UR6][R2.64] ;  /* 0x0000000602047981 */ /* 0x000f22000c1e9900 */
[----:B-----5:R-:W-:-:S06]  /*0380*/  IMAD.WIDE R6, R23, 0x4, R12 ;  /* 0x0000000417067825 */ /* 0x020fcc00078e020c */
[----:B------:R-:W5:Y:S01]  /*0390*/  LDG.E.CONSTANT R6, desc[UR6][R6.64] ;  /* 0x0000000606067981 */ /* 0x000f62000c1e9900 */
[----:B--2---:R-:W-:-:S03]  /*03a0*/  FFMA R24, R29, R28, R24 ;  /* 0x0000001c1d187223 */ /* 0x004fc60000000018 */
[----:B------:R-:W2:Y:S04]  /*03b0*/  LDG.E.CONSTANT R28, desc[UR6][R2.64+-0x4] ;  /* 0xfffffc06021c7981 */ /* 0x000ea8000c1e9900 */
[----:B------:R-:W5:Y:S04]  /*03c0*/  LDG.E.CONSTANT R29, desc[UR6][R10.64] ;  /* 0x000000060a1d7981 */ /* 0x000f68000c1e9900 */
[----:B------:R-:W5:Y:S04]  /*03d0*/  LDG.E.CONSTANT R10, desc[UR6][R2.64+0x4] ;  /* 0x00000406020a7981 */ /* 0x000f68000c1e9900 */
[----:B------:R-:W5:Y:S04]  /*03e0*/  LDG.E.CONSTANT R11, desc[UR6][R2.64+0xc] ;  /* 0x00000c06020b7981 */ /* 0x000f68000c1e9900 */
[----:B------:R-:W5:Y:S01]  /*03f0*/  LDG.E.CONSTANT R3, desc[UR6][R12.64] ;  /* 0x000000060c037981 */ /* 0x000f62000c1e9900 */
[----:B---3--:R-:W-:Y:S01]  /*0400*/  FFMA R22, R25, R22, R24 ;  /* 0x0000001619167223 */ /* 0x008fe20000000018 */
[----:B------:R-:W-:-:S03]  /*0410*/  IADD3 R20, PT, PT, R20, 0x8, RZ ;  /* 0x0000000814147810 */ /* 0x000fc60007ffe0ff */
[----:B----4-:R-:W-:Y:S01]  /*0420*/  FFMA R27, R27, R26, R22 ;  /* 0x0000001a1b1b7223 */ /* 0x010fe20000000016 */
[----:B------:R-:W-:Y:S02]  /*0430*/  ISETP.NE.AND P1, PT, R20, RZ, PT ;  /* 0x000000ff1400720c */ /* 0x000fe40003f25270 */
[----:B------:R-:W-:Y:S02]  /*0440*/  LEA R21, R23, R21, 0x3 ;  /* 0x0000001517157211 */ /* 0x000fe400078e18ff */
[----:B------:R-:W-:Y:S01]  /*0450*/  IADD3 R15, PT, PT, R15, 0x8, RZ ;  /* 0x000000080f0f7810 */ /* 0x000fe20007ffe0ff */
[----:B--2---:R-:W-:-:S04]  /*0460*/  FFMA R9, R28, R9, R27 ;  /* 0x000000091c097223 */ /* 0x004fc8000000001b */
[----:B------:R-:W-:-:S04]  /*0470*/  FFMA R5, R4, R5, R9 ;  /* 0x0000000504057223 */ /* 0x000fc80000000009 */
[----:B-----5:R-:W-:-:S04]  /*0480*/  FFMA R5, R10, R29, R5 ;  /* 0x0000001d0a057223 */ /* 0x020fc80000000005 */
[----:B------:R-:W-:-:S04]  /*0490*/  FFMA R8, R8, R3, R5 ;  /* 0x0000000308087223 */ /* 0x000fc80000000005 */
[----:B------:R-:W-:Y:S01]  /*04a0*/  FFMA R24, R11, R6, R8 ;  /* 0x000000060b187223 */ /* 0x000fe20000000008 */
[----:B------:R-:W-:Y:S06]  /*04b0*/  @P1 BRA `(.L_x_2) ;  /* 0xfffffffc00581947 */ /* 0x000fec000383ffff */
.L_x_1:
[----:B------:R-:W-:Y:S05]  /*04c0*/  @!P0 BRA `(.L_x_0) ;  /* 0x0000000000e08947 */ /* 0x000fea0003800000 */
[----:B------:R-:W-:Y:S02]  /*04d0*/  ISETP.GE.U32.AND P0, PT, R17, 0x4, PT ;  /* 0x000000041100780c */ /* 0x000fe40003f06070 */
[----:B------:R-:W-:-:S04]  /*04e0*/  LOP3.LUT R15, R14, 0x3, RZ, 0xc0, !PT ;  /* 0x000000030e0f7812 */ /* 0x000fc800078ec0ff */
[----:B------:R-:W-:-:S07]  /*04f0*/  ISETP.NE.AND P1, PT, R15, RZ, PT ;  /* 0x000000ff0f00720c */ /* 0x000fce0003f25270 */
[----:B------:R-:W-:Y:S06]  /*0500*/  @!P0 BRA `(.L_x_3) ;  /* 0x00000000005c8947 */ /* 0x000fec0003800000 */
[----:B------:R-:W0:Y:S01]  /*0510*/  LDC R17, c[0x0][0x3b4] ;  /* 0x0000ed00ff117b82 */ /* 0x000e220000000800 */
[----:B------:R-:W-:-:S07]  /*0520*/  IADD3 R5, PT, PT, R18, R19, RZ ;  /* 0x0000001312057210 */ /* 0x000fce0007ffe0ff */
[----:B------:R-:W1:Y:S08]  /*0530*/  LDC.64 R8, c[0x0][0x388] ;  /* 0x0000e200ff087b82 */ /* 0x000e700000000a00 */
[----:B------:R-:W2:Y:S01]  /*0540*/  LDC.64 R2, c[0x0][0x380] ;  /* 0x0000e000ff027b82 */ /* 0x000ea20000000a00 */
[----:B0----5:R-:W-:-:S04]  /*0550*/  IMAD R7, R19, R17, R16 ;  /* 0x0000001113077224 */ /* 0x021fc800078e0210 */
[----:B-1----:R-:W-:-:S04]  /*0560*/  IMAD.WIDE R8, R7, 0x4, R8 ;  /* 0x0000000407087825 */ /* 0x002fc800078e0208 */
[----:B------:R-:W-:Y:S02]  /*0570*/  IMAD.WIDE R10, R17, 0x4, R8 ;  /* 0x00000004110a7825 */ /* 0x000fe400078e0208 */
[----:B------:R-:W3:Y:S02]  /*0580*/  LDG.E.CONSTANT R8, desc[UR6][R8.64] ;  /* 0x0000000608087981 */ /* 0x000ee4000c1e9900 */
[----:B--2---:R-:W-:-:S04]  /*0590*/  IMAD.WIDE R2, R5, 0x4, R2 ;  /* 0x0000000405027825 */ /* 0x004fc800078e0202 */
[C---:B------:R-:W-:Y:S01]  /*05a0*/  IMAD.WIDE R4, R17.reuse, 0x4, R10 ;  /* 0x0000000411047825 */ /* 0x040fe200078e020a */
[----:B------:R-:W3:Y:S04]  /*05b0*/  LDG.E.CONSTANT R13, desc[UR6][R2.64] ;  /* 0x00000006020d7981 */ /* 0x000ee8000c1e9900 */
[----:B------:R-:W2:Y:S01]  /*05c0*/  LDG.E.CONSTANT R10, desc[UR6][R10.64] ;  /* 0x000000060a0a7981 */ /* 0x000ea2000c1e9900 */
[----:B------:R-:W-:-:S03]  /*05d0*/  IMAD.WIDE R6, R17, 0x4, R4 ;  /* 0x0000000411067825 */ /* 0x000fc600078e0204 */
[----:B------:R-:W2:Y:S04]  /*05e0*/  LDG.E.CONSTANT R12, desc[UR6][R2.64+0x4] ;  /* 0x00000406020c7981 */ /* 0x000ea8000c1e9900 */
[----:B------:R-:W4:Y:S04]  /*05f0*/  LDG.E.CONSTANT R20, desc[UR6][R4.64] ;  /* 0x0000000604147981 */ /* 0x000f28000c1e9900 */
[----:B------:R-:W4:Y:S04]  /*0600*/  LDG.E.CONSTANT R17, desc[UR6][R2.64+0x8] ;  /* 0x0000080602117981 */ /* 0x000f28000c1e9900 */
[----:B------:R-:W4:Y:S04]  /*0610*/  LDG.E.CONSTANT R21, desc[UR6][R2.64+0xc] ;  /* 0x00000c0602157981 */ /* 0x000f28000c1e9900 */
[----:B------:R-:W4:Y:S01]  /*0620*/  LDG.E.CONSTANT R6, desc[UR6][R6.64] ;  /* 0x0000000606067981 */ /* 0x000f22000c1e9900 */
[----:B------:R-:W-:Y:S01]  /*0630*/  IADD3 R19, PT, PT, R19, 0x4, RZ ;  /* 0x0000000413137810 */ /* 0x000fe20007ffe0ff */
[----:B---3--:R-:W-:-:S04]  /*0640*/  FFMA R13, R13, R8, R24 ;  /* 0x000000080d0d7223 */ /* 0x008fc80000000018 */
[----:B--2---:R-:W-:-:S04]  /*0650*/  FFMA R12, R12, R10, R13 ;  /* 0x0000000a0c0c7223 */ /* 0x004fc8000000000d */
[----:B----4-:R-:W-:-:S04]  /*0660*/  FFMA R12, R17, R20, R12 ;  /* 0x00000014110c7223 */ /* 0x010fc8000000000c */
[----:B------:R-:W-:-:S07]  /*0670*/  FFMA R24, R21, R6, R12 ;  /* 0x0000000615187223 */ /* 0x000fce000000000c */
.L_x_3:
[----:B------:R-:W-:Y:S05]  /*0680*/  @!P1 BRA `(.L_x_0) ;  /* 0x0000000000709947 */ /* 0x000fea0003800000 */
[----:B------:R-:W-:Y:S01]  /*0690*/  ISETP.NE.AND P0, PT, R15, 0x1, PT ;  /* 0x000000010f00780c */ /* 0x000fe20003f05270 */
[----:B------:R-:W0:Y:S01]  /*06a0*/  LDC.64 R10, c[0x0][0x388] ;  /* 0x0000e200ff0a7b82 */ /* 0x000e220000000a00 */
[----:B------:R-:W-:-:S04]  /*06b0*/  LOP3.LUT R14, R14, 0x1, RZ, 0xc0, !PT ;  /* 0x000000010e0e7812 */ /* 0x000fc800078ec0ff */
[----:B------:R-:W-:-:S03]  /*06c0*/  ISETP.NE.U32.AND P1, PT, R14, 0x1, PT ;  /* 0x000000010e00780c */ /* 0x000fc60003f25070 */
[----:B------:R-:W1:Y:S04]  /*06d0*/  LDC.64 R6, c[0x0][0x380] ;  /* 0x0000e000ff067b82 */ /* 0x000e680000000a00 */
[----:B------:R-:W-:-:S04]  /*06e0*/  @P0 IADD3 R9, PT, PT, R18, R19, RZ ;  /* 0x0000001312090210 */ /* 0x000fc80007ffe0ff */
[----:B------:R-:W2:Y:S08]  /*06f0*/  @P0 LDC R15, c[0x0][0x3b4] ;  /* 0x0000ed00ff0f0b82 */ /* 0x000eb00000000800 */
[----:B------:R-:W3:Y:S08]  /*0700*/  @!P1 LDC R14, c[0x0][0x3b4] ;  /* 0x0000ed00ff0e9b82 */ /* 0x000ef00000000800 */
[----:B------:R-:W4:Y:S01]  /*0710*/  LDC.64 R4, c[0x0][0x380] ;  /* 0x0000e000ff047b82 */ /* 0x000f220000000a00 */
[----:B-1----:R-:W-:-:S05]  /*0720*/  @P0 IMAD.WIDE R6, R9, 0x4, R6 ;  /* 0x0000000409060825 */ /* 0x002fca00078e0206 */
[----:B------:R-:W4:Y:S02]  /*0730*/  @P0 LDG.E.CONSTANT R17, desc[UR6][R6.64+0x4] ;  /* 0x0000040606110981 */ /* 0x000f24000c1e9900 */
[----:B------:R-:W1:Y:S01]  /*0740*/  LDC.64 R2, c[0x0][0x388] ;  /* 0x0000e200ff027b82 */ /* 0x000e620000000a00 */
[C---:B--2--5:R-:W-:Y:S01]  /*0750*/  @P0 IMAD R13, R19.reuse, R15, R16 ;  /* 0x0000000f130d0224 */ /* 0x064fe200078e0210 */
[----:B------:R-:W-:-:S03]  /*0760*/  @P0 IADD3 R19, PT, PT, R19, 0x2, RZ ;  /* 0x0000000213130810 */ /* 0x000fc60007ffe0ff */
[----:B0-----:R-:W-:Y:S01]  /*0770*/  @P0 IMAD.WIDE R10, R13, 0x4, R10 ;  /* 0x000000040d0a0825 */ /* 0x001fe200078e020a */
[----:B------:R-:W-:-:S03]  /*0780*/  @!P1 IADD3 R13, PT, PT, R18, R19, RZ ;  /* 0x00000013120d9210 */ /* 0x000fc60007ffe0ff */
[----:B---3--:R-:W-:Y:S01]  /*0790*/  @!P1 IMAD R19, R19, R14, R16 ;  /* 0x0000000e13139224 */ /* 0x008fe200078e0210 */
[----:B------:R-:W2:Y:S01]  /*07a0*/  @P0 LDG.E.CONSTANT R12, desc[UR6][R10.64] ;  /* 0x000000060a0c0981 */ /* 0x000ea2000c1e9900 */
[----:B------:R-:W-:-:S03]  /*07b0*/  @P0 IMAD.WIDE R8, R15, 0x4, R10 ;  /* 0x000000040f080825 */ /* 0x000fc600078e020a */
[----:B------:R-:W2:Y:S01]  /*07c0*/  @P0 LDG.E.CONSTANT R15, desc[UR6][R6.64] ;  /* 0x00000006060f0981 */ /* 0x000ea2000c1e9900 */
[----:B----4-:R-:W-:-:S03]  /*07d0*/  @!P1 IMAD.WIDE R4, R13, 0x4, R4 ;  /* 0x000000040d049825 */ /* 0x010fc600078e0204 */
[----:B------:R-:W3:Y:S04]  /*07e0*/  @P0 LDG.E.CONSTANT R8, desc[UR6][R8.64] ;  /* 0x0000000608080981 */ /* 0x000ee8000c1e9900 */
[----:B------:R-:W4:Y:S01]  /*07f0*/  @!P1 LDG.E.CONSTANT R5, desc[UR6][R4.64] ;  /* 0x0000000604059981 */ /* 0x000f22000c1e9900 */
[----:B-1----:R-:W-:-:S06]  /*0800*/  @!P1 IMAD.WIDE R2, R19, 0x4, R2 ;  /* 0x0000000413029825 */ /* 0x002fcc00078e0202 */
[----:B------:R-:W4:Y:S01]  /*0810*/  @!P1 LDG.E.CONSTANT R2, desc[UR6][R2.64] ;  /* 0x0000000602029981 */ /* 0x000f22000c1e9900 */
[----:B--2---:R-:W-:-:S04]  /*0820*/  @P0 FFMA R12, R15, R12, R24 ;  /* 0x0000000c0f0c0223 */ /* 0x004fc80000000018 */
[----:B---3--:R-:W-:-:S04]  /*0830*/  @P0 FFMA R24, R17, R8, R12 ;  /* 0x0000000811180223 */ /* 0x008fc8000000000c */
[----:B----4-:R-:W-:-:S07]  /*0840*/  @!P1 FFMA R24, R5, R2, R24 ;  /* 0x0000000205189223 */ /* 0x010fce0000000018 */
.L_x_0:
[----:B------:R-:W0:Y:S02]  /*0850*/  LDCU.U8 UR4, c[0x0][0x3c0] ;  /* 0x00007800ff0477ac */ /* 0x000e240008000000 */
[----:B0-----:R-:W-:-:S04]  /*0860*/  UPRMT UR4, UR4, 0x8880, URZ ;  /* 0x0000888004047896 */ /* 0x001fc800080000ff */
[----:B------:R-:W-:-:S09]  /*0870*/  UISETP.NE.AND UP0, UPT, UR4, URZ, UPT ;  /* 0x000000ff0400728c */ /* 0x000fd2000bf05270 */
[----:B------:R-:W-:Y:S05]  /*0880*/  BRA.U !UP0, `(.L_x_4) ;  /* 0x0000000108207547 */ /* 0x000fea000b800000 */
[----:B------:R-:W0:Y:S08]  /*0890*/  LDC.64 R2, c[0x0][0x3a0] ;  /* 0x0000e800ff027b82 */ /* 0x000e300000000a00 */
[----:B------:R-:W1:Y:S01]  /*08a0*/  LDC.64 R4, c[0x0][0x3a8] ;  /* 0x0000ea00ff047b82 */ /* 0x000e620000000a00 */
[----:B0-----:R-:W-:-:S06]  /*08b0*/  IMAD.WIDE R2, R0, 0x4, R2 ;  /* 0x0000000400027825 */ /* 0x001fcc00078e0202 */
[----:B------:R-:W2:Y:S01]  /*08c0*/  LDG.E.CONSTANT R3, desc[UR6][R2.64] ;  /* 0x0000000602037981 */ /* 0x000ea2000c1e9900 */
[----:B-1----:R-:W-:-:S04]  /*08d0*/  IMAD.WIDE R4, R0, 0x4, R4 ;  /* 0x0000000400047825 */ /* 0x002fc800078e0204 */
[----:B--2---:R-:W-:-:S05]  /*08e0*/  FMUL R7, R3, R24 ;  /* 0x0000001803077220 */ /* 0x004fca0000400000 */
[----:B------:R-:W-:Y:S01]  /*08f0*/  STG.E desc[UR6][R4.64], R7 ;  /* 0x0000000704007986 */ /* 0x000fe2000c101906 */
[----:B------:R-:W-:Y:S05]  /*0900*/  EXIT ;  /* 0x000000000000794d */ /* 0x000fea0003800000 */
.L_x_4:
[----:B------:R-:W0:Y:S02]  /*0910*/  LDC.64 R2, c[0x0][0x3a8] ;  /* 0x0000ea00ff027b82 */ /* 0x000e240000000a00 */
[----:B0-----:R-:W-:-:S05]  /*0920*/  IMAD.WIDE R2, R0, 0x4, R2 ;  /* 0x0000000400027825 */ /* 0x001fca00078e0202 */
[----:B------:R-:W-:Y:S01]  /*0930*/  STG.E desc[UR6][R2.64], R24 ;  /* 0x0000001802007986 */ /* 0x000fe2000c101906 */
[----:B------:R-:W-:Y:S05]  /*0940*/  EXIT ;  /* 0x000000000000794d */ /* 0x000fea0003800000 */
.L_x_5:
[----:B------:R-:W-:-:S00]  /*0950*/  BRA `(.L_x_5) ;  /* 0xfffffffc00fc7947 */ /* 0x000fc0000383ffff */
[----:B------:R-:W-:-:S00]  /*0960*/  NOP ;  /* 0x0000000000007918 */ /* 0x000fc00000000000 */
        /* <DEDUP_REMOVED lines=9> */
.L_x_36:


//--------------------- .text._Z20sddmmOptimizedKernelIfLi16EEvPKT_S2_PKiS4_S2_PS0_iiiib --------------------------
	.section	.text._Z20sddmmOptimizedKernelIfLi16EEvPKT_S2_PKiS4_S2_PS0_iiiib,"ax",@progbits
	.align	128
        .global         _Z20sddmmOptimizedKernelIfLi16EEvPKT_S2_PKiS4_S2_PS0_iiiib
        .type           _Z20sddmmOptimizedKernelIfLi16EEvPKT_S2_PKiS4_S2_PS0_iiiib,@function
        .size           _Z20sddmmOptimizedKernelIfLi16EEvPKT_S2_PKiS4_S2_PS0_iiiib,(.L_x_37 - _Z20sddmmOptimizedKernelIfLi16EEvPKT_S2_PKiS4_S2_PS0_iiiib)
        .other          _Z20sddmmOptimizedKernelIfLi16EEvPKT_S2_PKiS4_S2_PS0_iiiib,@"STO_CUDA_ENTRY STV_DEFAULT"
_Z20sddmmOptimizedKernelIfLi16EEvPKT_S2_PKiS4_S2_PS0_iiiib:
.text._Z20sddmmOptimizedKernelIfLi16EEvPKT_S2_PKiS4_S2_PS0_iiiib:
        /* <DEDUP_REMOVED lines=8> */
[----:B------:R-:W0:Y:S01]  /*0080*/  LDCU UR9, c[0x0][0x3b8] ;  /* 0x00007700ff0977ac */ /* 0x000e220008000800 */
[----:B------:R-:W-:Y:S01]  /*0090*/  HFMA2 R5, -RZ, RZ, 0, 0 ;  /* 0x00000000ff057431 */ /* 0x000fe200000001ff */
[----:B------:R-:W1:Y:S01]  /*00a0*/  LDCU.64 UR10, c[0x0][0x358] ;  /* 0x00006b00ff0a77ac */ /* 0x000e620008000a00 */
[----:B0-----:R-:W-:-:S09]  /*00b0*/  UISETP.GE.AND UP0, UPT, UR9, 0x1, UPT ;  /* 0x000000010900788c */ /* 0x001fd2000bf06270 */
[----:B-1----:R-:W-:Y:S05]  /*00c0*/  BRA.U !UP0, `(.L_x_6) ;  /* 0x0000000508e87547 */ /* 0x002fea000b800000 */
[----:B------:R-:W0:Y:S08]  /*00d0*/  LDC.64 R6, c[0x0][0x390] ;  /* 0x0000e400ff067b82 */ /* 0x000e300000000a00 */
[----:B------:R-:W1:Y:S08]  /*00e0*/  LDC.64 R8, c[0x0][0x398] ;  /* 0x0000e600ff087b82 */ /* 0x000e700000000a00 */
[----:B------:R-:W2:Y:S01]  /*00f0*/  S2UR UR6, SR_CgaCtaId ;  /* 0x00000000000679c3 */ /* 0x000ea20000008800 */
[----:B------:R-:W-:Y:S01]  /*0100*/  UMOV UR5, 0x400 ;  /* 0x0000040000057882 */ /* 0x000fe20000000000 */
[----:B------:R-:W3:Y:S01]  /*0110*/  LDCU UR12, c[0x0][0x3b4] ;  /* 0x00007680ff0c77ac */ /* 0x000ee20008000800 */
[----:B------:R-:W-:Y:S01]  /*0120*/  UIADD3 UR8, UPT, UPT, UR9, -0x7, URZ ;  /* 0xfffffff909087890 */ /* 0x000fe2000fffe0ff */
[----:B0-----:R-:W-:-:S04]  /*0130*/  IMAD.WIDE R6, R4, 0x4, R6 ;  /* 0x0000000404067825 */ /* 0x001fc800078e0206 */
[----:B------:R-:W0:Y:S01]  /*0140*/  LDC R0, c[0x0][0x3b4] ;  /* 0x0000ed00ff007b82 */ /* 0x000e220000000800 */
[----:B------:R-:W-:Y:S01]  /*0150*/  UIADD3 UR4, UPT, UPT, UR9, 0xf, URZ ;  /* 0x0000000f09047890 */ /* 0x000fe2000fffe0ff */
[----:B------:R-:W4:Y:S01]  /*0160*/  LDCU UR14, c[0x0][0x3b8] ;  /* 0x00007700ff0e77ac */ /* 0x000f220008000800 */
[----:B------:R5:W3:Y:S01]  /*0170*/  LDG.E.CONSTANT R2, desc[UR10][R6.64] ;  /* 0x0000000a06027981 */ /* 0x000ae2000c1e9900 */
[----:B-1----:R-:W-:-:S04]  /*0180*/  IMAD.WIDE R8, R4, 0x4, R8 ;  /* 0x0000000404087825 */ /* 0x002fc800078e0208 */
[----:B------:R-:W1:Y:S01]  /*0190*/  LDC.64 R18, c[0x0][0x380] ;  /* 0x0000e000ff127b82 */ /* 0x000e620000000a00 */
[----:B------:R-:W0:Y:S01]  /*01a0*/  LDCU UR13, c[0x0][0x3b0] ;  /* 0x00007600ff0d77ac */ /* 0x000e220008000800 */
[----:B------:R-:W4:Y:S01]  /*01b0*/  LDG.E.CONSTANT R3, desc[UR10][R8.64] ;  /* 0x0000000a08037981 */ /* 0x000f22000c1e9900 */
[----:B--2---:R-:W-:Y:S02]  /*01c0*/  ULEA UR7, UR6, UR5, 0x18 ;  /* 0x0000000506077291 */ /* 0x004fe4000f8ec0ff */
[----:B------:R-:W-:Y:S01]  /*01d0*/  UIADD3 UR5, UPT, UPT, UR5, 0x400, URZ ;  /* 0x0000040005057890 */ /* 0x000fe2000fffe0ff */
[----:B-----5:R-:W-:-:S03]  /*01e0*/  MOV R6, R11 ;  /* 0x0000000b00067202 */ /* 0x020fc60000000f00 */
[----:B------:R-:W-:Y:S01]  /*01f0*/  ULEA UR5, UR6, UR5, 0x18 ;  /* 0x0000000506057291 */ /* 0x000fe2000f8ec0ff */
[----:B------:R-:W-:Y:S01]  /*0200*/  LEA R7, R6, UR7, 0x6 ;  /* 0x0000000706077c11 */ /* 0x000fe2000f8e30ff */
[----:B------:R-:W-:-:S04]  /*0210*/  USHF.R.U32.HI UR4, URZ, 0x4, UR4 ;  /* 0x00000004ff047899 */ /* 0x000fc80008011604 */
[C---:B------:R-:W-:Y:S01]  /*0220*/  LEA R17, R6.reuse, UR5, 0x6 ;  /* 0x0000000506117c11 */ /* 0x040fe2000f8e30ff */
[----:B------:R-:W-:Y:S01]  /*0230*/  IMAD.U32 R12, RZ, RZ, UR8 ;  /* 0x00000008ff0c7e24 */ /* 0x000fe2000f8e00ff */
[----:B------:R-:W-:Y:S02]  /*0240*/  MOV R5, RZ ;  /* 0x000000ff00057202 */ /* 0x000fe40000000f00 */
[C---:B------:R-:W-:Y:S01]  /*0250*/  LEA R16, R6.reuse, R17, 0x2 ;  /* 0x0000001106107211 */ /* 0x040fe200078e10ff */
[C---:B------:R-:W-:Y:S01]  /*0260*/  IMAD R17, R6.reuse, -0x3c, R17 ;  /* 0xffffffc406117824 */ /* 0x040fe200078e0211 */
[----:B------:R-:W-:Y:S01]  /*0270*/  LEA R13, R6, R7, 0x2 ;  /* 0x00000007060d7211 */ /* 0x000fe200078e10ff */
[----:B------:R-:W-:Y:S01]  /*0280*/  UIADD3 UR4, UPT, UPT, -UR4, URZ, URZ ;  /* 0x000000ff04047290 */ /* 0x000fe2000fffe1ff */
[----:B------:R-:W-:Y:S01]  /*0290*/  UMOV UR5, 0x7 ;  /* 0x0000000700057882 */ /* 0x000fe20000000000 */
[----:B---3--:R-:W-:Y:S02]  /*02a0*/  IMAD R14, R2, UR9, R6 ;  /* 0x00000009020e7c24 */ /* 0x008fe4000f8e0206 */
[----:B01--4-:R-:W-:-:S08]  /*02b0*/  IMAD R15, R6, UR12, R3 ;  /* 0x0000000c060f7c24 */ /* 0x013fd0000f8e0203 */
.L_x_8:
[----:B------:R-:W-:Y:S02]  /*02c0*/  ISETP.GE.AND P0, PT, R6, UR14, PT ;  /* 0x0000000e06007c0c */ /* 0x000fe4000bf06270 */
[----:B0-----:R-:W-:Y:S01]  /*02d0*/  CS2R R20, SRZ ;  /* 0x0000000000147805 */ /* 0x001fe2000001ff00 */
[----:B------:R-:W-:Y:S01]  /*02e0*/  IMAD.WIDE R8, R14, 0x4, R18 ;  /* 0x000000040e087825 */ /* 0x000fe200078e0212 */
[----:B------:R-:W-:Y:S02]  /*02f0*/  ISETP.GE.OR P1, PT, R3, R0, P0 ;  /* 0x000000000300720c */ /* 0x000fe40000726670 */
[----:B------:R-:W-:-:S11]  /*0300*/  ISETP.GE.OR P0, PT, R2, UR13, P0 ;  /* 0x0000000d02007c0c */ /* 0x000fd60008706670 */
[----:B------:R-:W0:Y:S02]  /*0310*/  @!P1 LDC.64 R10, c[0x0][0x388] ;  /* 0x0000e200ff0a9b82 */ /* 0x000e240000000a00 */
[----:B------:R-:W2:Y:S01]  /*0320*/  @!P0 LDG.E.CONSTANT R20, desc[UR10][R8.64] ;  /* 0x0000000a08148981 */ /* 0x000ea2000c1e9900 */
[----:B0-----:R-:W-:-:S05]  /*0330*/  @!P1 IMAD.WIDE R10, R15, 0x4, R10 ;  /* 0x000000040f0a9825 */ /* 0x001fca00078e020a */
[----:B------:R-:W3:Y:S01]  /*0340*/  @!P1 LDG.E.CONSTANT R21, desc[UR10][R10.64] ;  /* 0x0000000a0a159981 */ /* 0x000ee2000c1e9900 */
[----:B------:R-:W-:-:S04]  /*0350*/  UIADD3 UR6, UPT, UPT, UR5, -0x7, URZ ;  /* 0xfffffff905067890 */ /* 0x000fc8000fffe0ff */
[----:B------:R-:W-:Y:S01]  /*0360*/  UISETP.GE.AND UP0, UPT, UR6, UR14, UPT ;  /* 0x0000000e0600728c */ /* 0x000fe2000bf06270 */
[----:B--2---:R0:W-:Y:S04]  /*0370*/  STS [R13], R20 ;  /* 0x000000140d007388 */ /* 0x0041e80000000800 */
[----:B---3--:R0:W-:Y:S01]  /*0380*/  STS [R16], R21 ;  /* 0x0000001510007388 */ /* 0x0081e20000000800 */
[----:B------:R-:W-:Y:S06]  /*0390*/  BAR.SYNC.DEFER_BLOCKING 0x0 ;  /* 0x0000000000007b1d */ /* 0x000fec0000010000 */
[----:B------:R-:W-:Y:S05]  /*03a0*/  BRA.U UP0, `(.L_x_7) ;  /* 0x00000005000c7547 */ /* 0x000fea000b800000 */
[----:B0-----:R-:W-:Y:S01]  /*03b0*/  LDS R20, [R17] ;  /* 0x0000000011147984 */ /* 0x001fe20000000800 */
[----:B------:R-:W-:-:S03]  /*03c0*/  VIADD R21, R12, 0x7 ;  /* 0x000000070c157836 */ /* 0x000fc60000000000 */
[----:B------:R-:W0:Y:S02]  /*03d0*/  LDS.128 R8, [R7] ;  /* 0x0000000007087984 */ /* 0x000e240000000c00 */
[----:B------:R-:W-:Y:S01]  /*03e0*/  ISETP.GE.AND P0, PT, R21, 0x2, PT ;  /* 0x000000021500780c */ /* 0x000fe20003f06270 */
[----:B0-----:R-:W-:-:S12]  /*03f0*/  FFMA R5, R8, R20, R5 ;  /* 0x0000001408057223 */ /* 0x001fd80000000005 */
[----:B------:R-:W-:Y:S05]  /*0400*/  @!P0 BRA `(.L_x_7) ;  /* 0x0000000000f48947 */ /* 0x000fea0003800000 */
[----:B------:R-:W0:Y:S01]  /*0410*/  LDS R8, [R17+0x40] ;  /* 0x0000400011087984 */ /* 0x000e220000000800 */
[----:B------:R-:W-:Y:S01]  /*0420*/  ISETP.NE.AND P0, PT, R12, -0x5, PT ;  /* 0xfffffffb0c00780c */ /* 0x000fe20003f05270 */
        /* <DEDUP_REMOVED lines=10> */
[----:B------:R-:W-:Y:S01]  /*04d0*/  LDS R20, [R17+0x100] ;  /* 0x0001000011147984 */ /* 0x000fe20000000800 */
[----:B------:R-:W-:-:S03]  /*04e0*/  ISETP.NE.AND P0, PT, R12, -0x2, PT ;  /* 0xfffffffe0c00780c */ /* 0x000fc60003f05270 */
[----:B------:R-:W0:Y:S02]  /*04f0*/  LDS.128 R8, [R7+0x10] ;  /* 0x0000100007087984 */ /* 0x000e240000000c00 */
[----:B0-----:R-:W-:-:S08]  /*0500*/  FFMA R5, R8, R20, R5 ;  /* 0x0000001408057223 */ /* 0x001fd00000000005 */
[----:B------:R-:W-:Y:S05]  /*0510*/  @!P0 BRA `(.L_x_7) ;  /* 0x0000000000b08947 */ /* 0x000fea0003800000 */
[----:B------:R-:W0:Y:S01]  /*0520*/  LDS R8, [R17+0x140] ;  /* 0x0001400011087984 */ /* 0x000e220000000800 */
[----:B------:R-:W-:Y:S01]  /*0530*/  ISETP.NE.AND P0, PT, R12, -0x1, PT ;  /* 0xffffffff0c00780c */ /* 0x000fe20003f05270 */
[----:B0-----:R-:W-:-:S12]  /*0540*/  FFMA R5, R8, R9, R5 ;  /* 0x0000000908057223 */ /* 0x001fd80000000005 */
[----:B------:R-:W-:Y:S05]  /*0550*/  @!P0 BRA `(.L_x_7) ;  /* 0x0000000000a08947 */ /* 0x000fea0003800000 */
[----:B------:R-:W0:Y:S01]  /*0560*/  LDS R8, [R17+0x180] ;  /* 0x0001800011087984 */ /* 0x000e220000000800 */
[----:B------:R-:W-:-:S04]  /*0570*/  IADD3 R20, PT, PT, R12, -0x8, RZ ;  /* 0xfffffff80c147810 */ /* 0x000fc80007ffe0ff */
[----:B------:R-:W-:Y:S01]  /*0580*/  ISETP.NE.AND P0, PT, R20, -0x8, PT ;  /* 0xfffffff81400780c */ /* 0x000fe20003f05270 */
[----:B0-----:R-:W-:-:S12]  /*0590*/  FFMA R5, R8, R10, R5 ;  /* 0x0000000a08057223 */ /* 0x001fd80000000005 */
[----:B------:R-:W-:Y:S05]  /*05a0*/  @!P0 BRA `(.L_x_7) ;  /* 0x00000000008c8947 */ /* 0x000fea0003800000 */
[----:B------:R-:W0:Y:S01]  /*05b0*/  LDS R8, [R17+0x1c0] ;  /* 0x0001c00011087984 */ /* 0x000e220000000800 */
[----:B------:R-:W-:Y:S01]  /*05c0*/  ISETP.NE.AND P0, PT, R12, 0x1, PT ;  /* 0x000000010c00780c */ /* 0x000fe20003f05270 */
[----:B0-----:R-:W-:-:S12]  /*05d0*/  FFMA R5, R8, R11, R5 ;  /* 0x0000000b08057223 */ /* 0x001fd80000000005 */
[----:B------:R-:W-:Y:S05]  /*05e0*/  @!P0 BRA `(.L_x_7) ;  /* 0x00000000007c8947 */ /* 0x000fea0003800000 */
[----:B------:R-:W-:Y:S01]  /*05f0*/  LDS R21, [R17+0x200] ;  /* 0x0002000011157984 */ /* 0x000fe20000000800 */
[----:B------:R-:W-:-:S03]  /*0600*/  ISETP.NE.AND P0, PT, R12, 0x2, PT ;  /* 0x000000020c00780c */ /* 0x000fc60003f05270 */
[----:B------:R-:W0:Y:S02]  /*0610*/  LDS.128 R8, [R7+0x20] ;  /* 0x0000200007087984 */ /* 0x000e240000000c00 */
[----:B0-----:R-:W-:-:S08]  /*0620*/  FFMA R5, R8, R21, R5 ;  /* 0x0000001508057223 */ /* 0x001fd00000000005 */
[----:B------:R-:W-:Y:S05]  /*0630*/  @!P0 BRA `(.L_x_7) ;  /* 0x0000000000688947 */ /* 0x000fea0003800000 */
[----:B------:R-:W0:Y:S01]  /*0640*/  LDS R8, [R17+0x240] ;  /* 0x0002400011087984 */ /* 0x000e220000000800 */
[----:B------:R-:W-:Y:S01]  /*0650*/  ISETP.NE.AND P0, PT, R12, 0x3, PT ;  /* 0x000000030c00780c */ /* 0x000fe20003f05270 */
[----:B0-----:R-:W-:-:S12]  /*0660*/  FFMA R5, R8, R9, R5 ;  /* 0x0000000908057223 */ /* 0x001fd80000000005 */
        /* <DEDUP_REMOVED lines=15> */
[----:B------:R-:W-:Y:S01]  /*0760*/  ISETP.NE.AND P0, PT, R20, -0x1, PT ;  /* 0xffffffff1400780c */ /* 0x000fe20003f05270 */
[----:B0-----:R-:W-:-:S12]  /*0770*/  FFMA R5, R8, R9, R5 ;  /* 0x0000000908057223 */ /* 0x001fd80000000005 */
[----:B------:R-:W-:Y:S05]  /*0780*/  @!P0 BRA `(.L_x_7) ;  /* 0x0000000000148947 */ /* 0x000fea0003800000 */
[----:B------:R-:W-:Y:S01]  /*0790*/  ISETP.NE.AND P0, PT, R12, 0x8, PT ;  /* 0x000000080c00780c */ /* 0x000fe20003f05270 */
[----:B------:R-:W0:-:S12]  /*07a0*/  LDS R8, [R17+0x380] ;  /* 0x0003800011087984 */ /* 0x000e180000000800 */
[----:B------:R-:W1:Y:S01]  /*07b0*/  @P0 LDS R20, [R17+0x3c0] ;  /* 0x0003c00011140984 */ /* 0x000e620000000800 */
[----:B0-----:R-:W-:-:S04]  /*07c0*/  FFMA R5, R8, R10, R5 ;  /* 0x0000000a08057223 */ /* 0x001fc80000000005 */
[----:B-1----:R-:W-:-:S07]  /*07d0*/  @P0 FFMA R5, R20, R11, R5 ;  /* 0x0000000b14050223 */ /* 0x002fce0000000005 */
.L_x_7:
[----:B------:R-:W-:Y:S01]  /*07e0*/  BAR.SYNC.DEFER_BLOCKING 0x0 ;  /* 0x0000000000007b1d */ /* 0x000fe20000010000 */
[----:B------:R-:W-:Y:S01]  /*07f0*/  UIADD3 UR4, UPT, UPT, UR4, 0x1, URZ ;  /* 0x0000000104047890 */ /* 0x000fe2000fffe0ff */
[----:B------:R-:W-:Y:S01]  /*0800*/  IADD3 R12, PT, PT, R12, -0x10, RZ ;  /* 0xfffffff00c0c7810 */ /* 0x000fe20007ffe0ff */
[----:B------:R-:W-:Y:S01]  /*0810*/  IMAD R15, R0, 0x10, R15 ;  /* 0x00000010000f7824 */ /* 0x000fe200078e020f */
[----:B------:R-:W-:Y:S01]  /*0820*/  IADD3 R14, PT, PT, R14, 0x10, RZ ;  /* 0x000000100e0e7810 */ /* 0x000fe20007ffe0ff */
[----:B------:R-:W-:Y:S01]  /*0830*/  UISETP.NE.AND UP0, UPT, UR4, URZ, UPT ;  /* 0x000000ff0400728c */ /* 0x000fe2000bf05270 */
[----:B------:R-:W-:Y:S01]  /*0840*/  IADD3 R6, PT, PT, R6, 0x10, RZ ;  /* 0x0000001006067810 */ /* 0x000fe20007ffe0ff */
[----:B------:R-:W-:-:S07]  /*0850*/  UIADD3 UR5, UPT, UPT, UR5, 0x10, URZ ;  /* 0x0000001005057890 */ /* 0x000fce000fffe0ff */
[----:B------:R-:W-:Y:S05]  /*0860*/  BRA.U UP0, `(.L_x_8) ;  /* 0xfffffff900947547 */ /* 0x000fea000b83ffff */
.L_x_6:
[----:B------:R-:W1:Y:S02]  /*0870*/  LDCU.U8 UR4, c[0x0][0x3c0] ;  /* 0x00007800ff0477ac */ /* 0x000e640008000000 */
[----:B-1----:R-:W-:-:S04]  /*0880*/  UPRMT UR4, UR4, 0x8880, URZ ;  /* 0x0000888004047896 */ /* 0x002fc800080000ff */
[----:B------:R-:W-:-:S09]  /*0890*/  UISETP.NE.AND UP0, UPT, UR4, URZ, UPT ;  /* 0x000000ff0400728c */ /* 0x000fd2000bf05270 */
[----:B------:R-:W-:Y:S05]  /*08a0*/  BRA.U !UP0, `(.L_x_9) ;  /* 0x0000000108207547 */ /* 0x000fea000b800000 */
[----:B------:R-:W1:Y:S08]  /*08b0*/  LDC.64 R2, c[0x0][0x3a0] ;  /* 0x0000e800ff027b82 */ /* 0x000e700000000a00 */
[----:B------:R-:W2:Y:S01]  /*08c0*/  LDC.64 R6, c[0x0][0x3a8] ;  /* 0x0000ea00ff067b82 */ /* 0x000ea20000000a00 */
[----:B-1----:R-:W-:-:S06]  /*08d0*/  IMAD.WIDE R2, R4, 0x4, R2 ;  /* 0x0000000404027825 */ /* 0x002fcc00078e0202 */
[----:B------:R-:W3:Y:S01]  /*08e0*/  LDG.E.CONSTANT R2, desc[UR10][R2.64] ;  /* 0x0000000a02027981 */ /* 0x000ee2000c1e9900 */
[----:B--2---:R-:W-:-:S04]  /*08f0*/  IMAD.WIDE R6, R4, 0x4, R6 ;  /* 0x0000000404067825 */ /* 0x004fc800078e0206 */
[----:B---3--:R-:W-:-:S05]  /*0900*/  FMUL R5, R2, R5 ;  /* 0x0000000502057220 */ /* 0x008fca0000400000 */
[----:B------:R-:W-:Y:S01]  /*0910*/  STG.E desc[UR10][R6.64], R5 ;  /* 0x0000000506007986 */ /* 0x000fe2000c10190a */
[----:B------:R-:W-:Y:S05]  /*0920*/  EXIT ;  /* 0x000000000000794d */ /* 0x000fea0003800000 */
.L_x_9:
[----:B------:R-:W1:Y:S02]  /*0930*/  LDC.64 R2, c[0x0][0x3a8] ;  /* 0x0000ea00ff027b82 */ /* 0x000e640000000a00 */
[----:B-1----:R-:W-:-:S05]  /*0940*/  IMAD.WIDE R2, R4, 0x4, R2 ;  /* 0x0000000404027825 */ /* 0x002fca00078e0202 */
[----:B------:R-:W-:Y:S01]  /*0950*/  STG.E desc[UR10][R2.64], R5 ;  /* 0x0000000502007986 */ /* 0x000fe2000c10190a */
[----:B------:R-:W-:Y:S05]  /*0960*/  EXIT ;  /* 0x000000000000794d */ /* 0x000fea0003800000 */
.L_x_10:
        /* <DEDUP_REMOVED lines=9> */
.L_x_37:


//--------------------- .text._Z17sddmmSortedKernelIfEvPKT_S2_PKiS4_S2_PS0_iiiib --------------------------
	.section	.text._Z17sddmmSortedKernelIfEvPKT_S2_PKiS4_S2_PS0_iiiib,"ax",@progbits
	.align	128
        .global         _Z17sddmmSortedKernelIfEvPKT_S2_PKiS4_S2_PS0_iiiib
        .type           _Z17sddmmSortedKernelIfEvPKT_S2_PKiS4_S2_PS0_iiiib,@function
        .size           _Z17sddmmSortedKernelIfEvPKT_S2_PKiS4_S2_PS0_iiiib,(.L_x_38 - _Z17sddmmSortedKernelIfEvPKT_S2_PKiS4_S2_PS0_iiiib)
        .other          _Z17sddmmSortedKernelIfEvPKT_S2_PKiS4_S2_PS0_iiiib,@"STO_CUDA_ENTRY STV_DEFAULT"
_Z17sddmmSortedKernelIfEvPKT_S2_PKiS4_S2_PS0_iiiib:
.text._Z17sddmmSortedKernelIfEvPKT_S2_PKiS4_S2_PS0_iiiib:
[----:B------:R-:W-:Y:S08]  /*0000*/  LDC R1, c[0x0][0x37c] ;  /* 0x0000df00ff017b82 */ /* 0x000ff00000000800 */
[----:B------:R-:W0:Y:S08]  /*0010*/  S2UR UR9, SR_CTAID.X ;  /* 0x00000000000979c3 */ /* 0x000e300000002500 */
[----:B------:R-:W0:Y:S02]  /*0020*/  LDC R0, c[0x0][0x3b0] ;  /* 0x0000ec00ff007b82 */ /* 0x000e240000000800 */
[----:B0-----:R-:W-:-:S13]  /*0030*/  ISETP.LE.AND P0, PT, R0, UR9, PT ;  /* 0x0000000900007c0c */ /* 0x001fda000bf03270 */
[----:B------:R-:W-:Y:S05]  /*0040*/  @P0 EXIT ;  /* 0x000000000000094d */ /* 0x000fea0003800000 */
[----:B------:R-:W0:Y:S01]  /*0050*/  LDCU UR4, c[0x0][0x3bc] ;  /* 0x00007780ff0477ac */ /* 0x000e220008000800 */
[----:B------:R-:W-:Y:S02]  /*0060*/  MOV R6, 0xffffffff ;  /* 0xffffffff00067802 */ /* 0x000fe40000000f00 */
[----:B------:R-:W-:Y:S01]  /*0070*/  MOV R0, 0xffffffff ;  /* 0xffffffff00007802 */ /* 0x000fe20000000f00 */
[----:B------:R-:W1:Y:S01]  /*0080*/  LDCU.64 UR12, c[0x0][0x358] ;  /* 0x00006b00ff0c77ac */ /* 0x000e620008000a00 */
[----:B0-----:R-:W-:-:S09]  /*0090*/  UISETP.GE.AND UP0, UPT, UR4, 0x1, UPT ;  /* 0x000000010400788c */ /* 0x001fd2000bf06270 */
[----:B-1----:R-:W-:Y:S05]  /*00a0*/  BRA.U !UP0, `(.L_x_11) ;  /* 0x0000000108487547 */ /* 0x002fea000b800000 */
[----:B------:R-:W0:Y:S01]  /*00b0*/  LDC.64 R4, c[0x0][0x390] ;  /* 0x0000e400ff047b82 */ /* 0x000e220000000a00 */
[----:B------:R-:W-:Y:S01]  /*00c0*/  HFMA2 R7, -RZ, RZ, 0, 0 ;  /* 0x00000000ff077431 */ /* 0x000fe200000001ff */
[----:B------:R-:W-:Y:S01]  /*00d0*/  MOV R0, 0xffffffff ;  /* 0xffffffff00007802 */ /* 0x000fe20000000f00 */
[----:B------:R-:W1:Y:S01]  /*00e0*/  LDCU UR4, c[0x0][0x3bc] ;  /* 0x00007780ff0477ac */ /* 0x000e620008000800 */
[----:B------:R-:W-:-:S07]  /*00f0*/  MOV R6, 0xffffffff ;  /* 0xffffffff00067802 */ /* 0x000fce0000000f00 */
.L_x_14:
[----:B0-----:R-:W-:-:S06]  /*0100*/  IMAD.WIDE.U32 R2, R7, 0x4, R4 ;  /* 0x0000000407027825 */ /* 0x001fcc00078e0004 */
[----:B------:R-:W2:Y:S02]  /*0110*/  LDG.E.CONSTANT R2, desc[UR12][R2.64] ;  /* 0x0000000c02027981 */ /* 0x000ea4000c1e9900 */
[----:B--2---:R-:W-:-:S13]  /*0120*/  ISETP.NE.AND P0, PT, R2, UR9, PT ;  /* 0x0000000902007c0c */ /* 0x004fda000bf05270 */
[----:B------:R-:W-:Y:S02]  /*0130*/  @!P0 ISETP.NE.AND P1, PT, R6, -0x1, PT ;  /* 0xffffffff0600880c */ /* 0x000fe40003f25270 */
[----:B------:R-:W-:Y:S02]  /*0140*/  @!P0 MOV R0, R7 ;  /* 0x0000000700008202 */ /* 0x000fe40000000f00 */
[----:B------:R-:W-:Y:S01]  /*0150*/  @!P0 SEL R6, R7, R6, !P1 ;  /* 0x0000000607068207 */ /* 0x000fe20004800000 */
[----:B------:R-:W-:Y:S08]  /*0160*/  @!P0 BRA `(.L_x_12) ;  /* 0x00000000000c8947 */ /* 0x000ff00003800000 */
[----:B------:R-:W-:Y:S02]  /*0170*/  ISETP.GT.AND P1, PT, R2, UR9, PT ;  /* 0x0000000902007c0c */ /* 0x000fe4000bf24270 */
[----:B------:R-:W-:-:S13]  /*0180*/  ISETP.NE.AND P0, PT, R6, -0x1, PT ;  /* 0xffffffff0600780c */ /* 0x000fda0003f05270 */
[----:B------:R-:W-:Y:S05]  /*0190*/  @P0 BRA P1, `(.L_x_13) ;  /* 0x0000000000140947 */ /* 0x000fea0000800000 */
.L_x_12:
[----:B------:R-:W-:-:S04]  /*01a0*/  IADD3 R7, PT, PT, R7, 0x1, RZ ;  /* 0x0000000107077810 */ /* 0x000fc80007ffe0ff */
[----:B-1----:R-:W-:-:S13]  /*01b0*/  ISETP.NE.AND P0, PT, R7, UR4, PT ;  /* 0x0000000407007c0c */ /* 0x002fda000bf05270 */
[----:B------:R-:W-:Y:S05]  /*01c0*/  @P0 BRA `(.L_x_14) ;  /* 0xfffffffc00cc0947 */ /* 0x000fea000383ffff */
.L_x_11:
[----:B------:R-:W-:-:S13]  /*01d0*/  ISETP.NE.AND P0, PT, R6, -0x1, PT ;  /* 0xffffffff0600780c */ /* 0x000fda0003f05270 */
[----:B------:R-:W-:Y:S05]  /*01e0*/  @!P0 EXIT ;  /* 0x000000000000894d */ /* 0x000fea0003800000 */
.L_x_13:
[----:B------:R-:W0:Y:S02]  /*01f0*/  S2R R17, SR_TID.X ;  /* 0x0000000000117919 */ /* 0x000e240000002100 */
[----:B0-----:R-:W-:-:S04]  /*0200*/  IADD3 R17, PT, PT, R17, R6, RZ ;  /* 0x0000000611117210 */ /* 0x001fc80007ffe0ff */
[----:B------:R-:W-:-:S13]  /*0210*/  ISETP.GT.AND P0, PT, R17, R0, PT ;  /* 0x000000001100720c */ /* 0x000fda0003f04270 */
[----:B-1----:R-:W-:Y:S05]  /*0220*/  @P0 EXIT ;  /* 0x000000000000094d */ /* 0x002fea0003800000 */
[----:B------:R-:W0:Y:S01]  /*0230*/  LDCU UR5, c[0x0][0x3b8] ;  /* 0x00007700ff0577ac */ /* 0x000e220008000800 */
[----:B------:R-:W1:Y:S01]  /*0240*/  LDCU UR10, c[0x0][0x360] ;  /* 0x00006c00ff0a77ac */ /* 0x000e620008000800 */
[----:B0-----:R-:W-:-:S09]  /*0250*/  UISETP.GE.AND UP0, UPT, UR5, 0x1, UPT ;  /* 0x000000010500788c */ /* 0x001fd2000bf06270 */
[----:B-1----:R-:W-:Y:S05]  /*0260*/  BRA.U !UP0, `(.L_x_15) ;  /* 0x0000001108847547 */ /* 0x002fea000b800000 */
[----:B------:R-:W0:Y:S01]  /*0270*/  LDCU.U8 UR4, c[0x0][0x3c0] ;  /* 0x00007800ff0477ac */ /* 0x000e220008000000 */
[----:B------:R-:W-:Y:S02]  /*0280*/  UIMAD UR8, UR9, UR5, URZ ;  /* 0x00000005090872a4 */ /* 0x000fe4000f8e02ff */
[----:B0-----:R-:W-:-:S04]  /*0290*/  UPRMT UR4, UR4, 0x8880, URZ ;  /* 0x0000888004047896 */ /* 0x001fc800080000ff */
[----:B------:R-:W-:-:S09]  /*02a0*/  UISETP.NE.AND UP0, UPT, UR4, URZ, UPT ;  /* 0x000000ff0400728c */ /* 0x000fd2000bf05270 */
[----:B------:R-:W-:Y:S05]  /*02b0*/  BRA.U UP0, `(.L_x_16) ;  /* 0x0000000900407547 */ /* 0x000fea000b800000 */
[----:B------:R-:W-:-:S12]  /*02c0*/  ULOP3.LUT UR4, UR5, 0x7, URZ, 0xc0, !UPT ;  /* 0x0000000705047892 */ /* 0x000fd8000f8ec0ff */
.L_x_23:
[----:B0-----:R-:W0:Y:S02]  /*02d0*/  LDC.64 R2, c[0x0][0x390] ;  /* 0x0000e400ff027b82 */ /* 0x001e240000000a00 */
[----:B0-----:R-:W-:-:S06]  /*02e0*/  IMAD.WIDE R2, R17, 0x4, R2 ;  /* 0x0000000411027825 */ /* 0x001fcc00078e0202 */
[----:B------:R-:W2:Y:S01]  /*02f0*/  LDG.E.CONSTANT R2, desc[UR12][R2.64] ;  /* 0x0000000c02027981 */ /* 0x000ea2000c1e9900 */
[----:B------:R-:W-:Y:S01]  /*0300*/  BSSY.RECONVERGENT B0, `(.L_x_17) ;  /* 0x0000087000007945 */ /* 0x000fe20003800200 */
[----:B--2---:R-:W-:-:S13]  /*0310*/  ISETP.NE.AND P0, PT, R2, UR9, PT ;  /* 0x0000000902007c0c */ /* 0x004fda000bf05270 */
[----:B-----5:R-:W-:Y:S05]  /*0320*/  @P0 BRA `(.L_x_18) ;  /* 0x0000000800100947 */ /* 0x020fea0003800000 */
[----:B------:R-:W0:Y:S08]  /*0330*/  LDC.64 R2, c[0x0][0x398] ;  /* 0x0000e600ff027b82 */ /* 0x000e300000000a00 */
[----:B------:R-:W1:Y:S01]  /*0340*/  LDC R18, c[0x0][0x3b8] ;  /* 0x0000ee00ff127b82 */ /* 0x000e620000000800 */
[----:B0-----:R-:W-:-:S05]  /*0350*/  IMAD.WIDE R2, R17, 0x4, R2 ;  /* 0x0000000411027825 */ /* 0x001fca00078e0202 */
[----:B------:R0:W5:Y:S01]  /*0360*/  LDG.E.CONSTANT R16, desc[UR12][R2.64] ;  /* 0x0000000c02107981 */ /* 0x000162000c1e9900 */
[----:B------:R-:W-:Y:S01]  /*0370*/  HFMA2 R22, -RZ, RZ, 0, 0 ;  /* 0x00000000ff167431 */ /* 0x000fe200000001ff */
[----:B------:R-:W-:Y:S02]  /*0380*/  MOV R20, RZ ;  /* 0x000000ff00147202 */ /* 0x000fe40000000f00 */
[----:B-1----:R-:W-:-:S13]  /*0390*/  ISETP.GE.U32.AND P0, PT, R18, 0x8, PT ;  /* 0x000000081200780c */ /* 0x002fda0003f06070 */
[----:B0-----:R-:W-:Y:S05]  /*03a0*/  @!P0 BRA `(.L_x_19) ;  /* 0x0000000000d48947 */ /* 0x001fea0003800000 */
[----:B------:R-:W0:Y:S01]  /*03b0*/  LDCU.64 UR6, c[0x0][0x380] ;  /* 0x00007000ff0677ac */ /* 0x000e220008000a00 */
[----:B------:R-:W-:Y:S02]  /*03c0*/  LOP3.LUT R20, R18, 0x7ffffff8, RZ, 0xc0, !PT ;  /* 0x7ffffff812147812 */ /* 0x000fe400078ec0ff */
[----:B------:R-:W-:Y:S02]  /*03d0*/  MOV R22, RZ ;  /* 0x000000ff00167202 */ /* 0x000fe40000000f00 */
[----:B-----5:R-:W-:Y:S02]  /*03e0*/  MOV R19, R16 ;  /* 0x0000001000137202 */ /* 0x020fe40000000f00 */
[----:B------:R-:W-:Y:S01]  /*03f0*/  IADD3 R21, PT, PT, -R20, RZ, RZ ;  /* 0x000000ff14157210 */ /* 0x000fe20007ffe1ff */
[----:B0-----:R-:W-:-:S04]  /*0400*/  ULEA UR5, UP0, UR8, UR6, 0x2 ;  /* 0x0000000608057291 */ /* 0x001fc8000f8010ff */
[----:B------:R-:W-:Y:S02]  /*0410*/  ULEA.HI.X UR6, UR8, UR7, URZ, 0x2, UP0 ;  /* 0x0000000708067291 */ /* 0x000fe400080f14ff */
[----:B------:R-:W-:-:S04]  /*0420*/  UIADD3 UR5, UP0, UPT, UR5, 0x10, URZ ;  /* 0x0000001005057890 */ /* 0x000fc8000ff1e0ff */
[----:B------:R-:W-:Y:S02]  /*0430*/  UIADD3.X UR6, UPT, UPT, URZ, UR6, URZ, UP0, !UPT ;  /* 0x00000006ff067290 */ /* 0x000fe400087fe4ff */
[----:B------:R-:W-:-:S04]  /*0440*/  MOV R5, UR5 ;  /* 0x0000000500057c02 */ /* 0x000fc80008000f00 */
[----:B------:R-:W-:-:S07]  /*0450*/  MOV R4, UR6 ;  /* 0x0000000600047c02 */ /* 0x000fce0008000f00 */
.L_x_20:
[----:B------:R-:W0:Y:S01]  /*0460*/  LDC.64 R12, c[0x0][0x388] ;  /* 0x0000e200ff0c7b82 */ /* 0x000e220000000a00 */
[----:B------:R-:W-:Y:S02]  /*0470*/  MOV R2, R5 ;  /* 0x0000000500027202 */ /* 0x000fe40000000f00 */
[----:B------:R-:W-:-:S05]  /*0480*/  MOV R3, R4 ;  /* 0x0000000400037202 */ /* 0x000fca0000000f00 */
[----:B------:R-:W2:Y:S01]  /*0490*/  LDG.E.CONSTANT R29, desc[UR12][R2.64+-0x10] ;  /* 0xfffff00c021d7981 */ /* 0x000ea2000c1e9900 */
[----:B------:R-:W1:Y:S03]  /*04a0*/  LDC R23, c[0x0][0x3b4] ;  /* 0x0000ed00ff177b82 */ /* 0x000e660000000800 */
[----:B------:R-:W3:Y:S04]  /*04b0*/  LDG.E.CONSTANT R25, desc[UR12][R2.64+-0xc] ;  /* 0xfffff40c02197981 */ /* 0x000ee8000c1e9900 */
[----:B------:R-:W4:Y:S04]  /*04c0*/  LDG.E.CONSTANT R26, desc[UR12][R2.64+-0x8] ;  /* 0xfffff80c021a7981 */ /* 0x000f28000c1e9900 */
[----:B------:R-:W5:Y:S01]  /*04d0*/  LDG.E.CONSTANT R28, desc[UR12][R2.64+-0x4] ;  /* 0xfffffc0c021c7981 */ /* 0x000f62000c1e9900 */
[----:B0-----:R-:W-:-:S05]  /*04e0*/  IMAD.WIDE R12, R19, 0x4, R12 ;  /* 0x00000004130c7825 */ /* 0x001fca00078e020c */
[----:B------:R0:W2:Y:S01]  /*04f0*/  LDG.E.CONSTANT R27, desc[UR12][R12.64] ;  /* 0x0000000c0c1b7981 */ /* 0x0000a2000c1e9900 */
[----:B-1----:R-:W-:-:S04]  /*0500*/  IMAD.WIDE R14, R23, 0x4, R12 ;  /* 0x00000004170e7825 */ /* 0x002fc800078e020c */
[C---:B------:R-:W-:Y:S02]  /*0510*/  IMAD.WIDE R6, R23.reuse, 0x4, R14 ;  /* 0x0000000417067825 */ /* 0x040fe400078e020e */
[----:B------:R-:W3:Y:S02]  /*0520*/  LDG.E.CONSTANT R14, desc[UR12][R14.64] ;  /* 0x0000000c0e0e7981 */ /* 0x000ee4000c1e9900 */
[C---:B------:R-:W-:Y:S02]  /*0530*/  IMAD.WIDE R4, R23.reuse, 0x4, R6 ;  /* 0x0000000417047825 */ /* 0x040fe400078e0206 */
[----:B------:R1:W4:Y:S02]  /*0540*/  LDG.E.CONSTANT R24, desc[UR12][R6.64] ;  /* 0x0000000c06187981 */ /* 0x000324000c1e9900 */
[C---:B------:R-:W-:Y:S02]  /*0550*/  IMAD.WIDE R8, R23.reuse, 0x4, R4 ;  /* 0x0000000417087825 */ /* 0x040fe400078e0204 */
[----:B------:R-:W5:Y:S02]  /*0560*/  LDG.E.CONSTANT R5, desc[UR12][R4.64] ;  /* 0x0000000c04057981 */ /* 0x000f64000c1e9900 */
[----:B------:R-:W-:-:S02]  /*0570*/  IMAD.WIDE R10, R23, 0x4, R8 ;  /* 0x00000004170a7825 */ /* 0x000fc400078e0208 */
[----:B------:R-:W5:Y:S02]  /*0580*/  LDG.E.CONSTANT R9, desc[UR12][R8.64] ;  /* 0x0000000c08097981 */ /* 0x000f64000c1e9900 */
[C---:B0-----:R-:W-:Y:S02]  /*0590*/  IMAD.WIDE R12, R23.reuse, 0x4, R10 ;  /* 0x00000004170c7825 */ /* 0x041fe400078e020a */
[----:B------:R-:W5:Y:S04]  /*05a0*/  LDG.E.CONSTANT R4, desc[UR12][R2.64] ;  /* 0x0000000c02047981 */ /* 0x000f68000c1e9900 */
[----:B------:R-:W5:Y:S01]  /*05b0*/  LDG.E.CONSTANT R10, desc[UR12][R10.64] ;  /* 0x0000000c0a0a7981 */ /* 0x000f62000c1e9900 */
[----:B-1----:R-:W-:-:S03]  /*05c0*/  IMAD.WIDE R6, R23, 0x4, R12 ;  /* 0x0000000417067825 */ /* 0x002fc600078e020c */
[----:B------:R-:W5:Y:S04]  /*05d0*/  LDG.E.CONSTANT R15, desc[UR12][R12.64] ;  /* 0x0000000c0c0f7981 */ /* 0x000f68000c1e9900 */
[----:B------:R-:W5:Y:S04]  /*05e0*/  LDG.E.CONSTANT R7, desc[UR12][R6.64] ;  /* 0x0000000c06077981 */ /* 0x000f68000c1e9900 */
[----:B------:R-:W5:Y:S01]  /*05f0*/  LDG.E.CONSTANT R6, desc[UR12][R2.64+0xc] ;  /* 0x00000c0c02067981 */ /* 0x000f62000c1e9900 */
[----:B--2---:R-:W-:-:S03]  /*0600*/  FFMA R22, R29, R27, R22 ;  /* 0x0000001b1d167223 */ /* 0x004fc60000000016 */
[----:B------:R-:W2:Y:S04]  /*0610*/  LDG.E.CONSTANT R27, desc[UR12][R2.64+0x4] ;  /* 0x0000040c021b7981 */ /* 0x000ea8000c1e9900 */
[----:B------:R-:W2:Y:S01]  /*0620*/  LDG.E.CONSTANT R29, desc[UR12][R2.64+0x8] ;  /* 0x0000080c021d7981 */ /* 0x000ea2000c1e9900 */
[----:B------:R-:W-:Y:S01]  /*0630*/  IADD3 R21, PT, PT, R21, 0x8, RZ ;  /* 0x0000000815157810 */ /* 0x000fe20007ffe0ff */
[----:B---3--:R-:W-:-:S04]  /*0640*/  FFMA R25, R25, R14, R22 ;  /* 0x0000000e19197223 */ /* 0x008fc80000000016 */
[----:B----4-:R-:W-:Y:S01]  /*0650*/  FFMA R25, R26, R24, R25 ;  /* 0x000000181a197223 */ /* 0x010fe20000000019 */
[----:B------:R-:W-:-:S03]  /*0660*/  ISETP.NE.AND P0, PT, R21, RZ, PT ;  /* 0x000000ff1500720c */ /* 0x000fc60003f05270 */
[----:B-----5:R-:W-:-:S04]  /*0670*/  FFMA R5, R28, R5, R25 ;  /* 0x000000051c057223 */ /* 0x020fc80000000019 */
[----:B------:R-:W-:Y:S01]  /*0680*/  FFMA R4, R4, R9, R5 ;  /* 0x0000000904047223 */ /* 0x000fe20000000005 */
[----:B------:R-:W-:Y:S02]  /*0690*/  IADD3 R5, P1, PT, R2, 0x20, RZ ;  /* 0x0000002002057810 */ /* 0x000fe40007f3e0ff */
[----:B------:R-:W-:Y:S01]  /*06a0*/  LEA R19, R23, R19, 0x3 ;  /* 0x0000001317137211 */ /* 0x000fe200078e18ff */
[----:B--2---:R-:W-:-:S04]  /*06b0*/  FFMA R4, R27, R10, R4 ;  /* 0x0000000a1b047223 */ /* 0x004fc80000000004 */
[----:B------:R-:W-:Y:S01]  /*06c0*/  FFMA R15, R29, R15, R4 ;  /* 0x0000000f1d0f7223 */ /* 0x000fe20000000004 */
[----:B------:R-:W-:-:S03]  /*06d0*/  IADD3.X R4, PT, PT, RZ, R3, RZ, P1, !PT ;  /* 0x00000003ff047210 */ /* 0x000fc60000ffe4ff */
[----:B------:R-:W-:Y:S01]  /*06e0*/  FFMA R22, R6, R7, R15 ;  /* 0x0000000706167223 */ /* 0x000fe2000000000f */
[----:B------:R-:W-:Y:S06]  /*06f0*/  @P0 BRA `(.L_x_20) ;  /* 0xfffffffc00580947 */ /* 0x000fec000383ffff */
.L_x_19:
[----:B------:R-:W-:-:S09]  /*0700*/  UISETP.NE.AND UP0, UPT, UR4, URZ, UPT ;  /* 0x000000ff0400728c */ /* 0x000fd2000bf05270 */
[----:B------:R-:W-:Y:S05]  /*0710*/  BRA.U !UP0, `(.L_x_21) ;  /* 0x0000000508087547 */ /* 0x000fea000b800000 */
[----:B------:R-:W-:Y:S01]  /*0720*/  UIADD3 UR5, UPT, UPT, UR4, -0x1, URZ ;  /* 0xffffffff04057890 */ /* 0x000fe2000fffe0ff */
[----:B------:R-:W-:-:S03]  /*0730*/  LOP3.LUT P0, R14, R18, 0x3, RZ, 0xc0, !PT ;  /* 0x00000003120e7812 */ /* 0x000fc6000780c0ff */
[----:B------:R-:W-:-:S09]  /*0740*/  UISETP.GE.U32.AND UP0, UPT, UR5, 0x3, UPT ;  /* 0x000000030500788c */ /* 0x000fd2000bf06070 */
[----:B------:R-:W-:Y:S05]  /*0750*/  BRA.U !UP0, `(.L_x_22) ;  /* 0x0000000108707547 */ /* 0x000fea000b800000 */
[----:B------:R-:W0:Y:S01]  /*0760*/  LDC R11, c[0x0][0x3b4] ;  /* 0x0000ed00ff0b7b82 */ /* 0x000e220000000800 */
[C---:B------:R-:W-:Y:S02]  /*0770*/  IADD3 R13, PT, PT, R20.reuse, UR8, RZ ;  /* 0x00000008140d7c10 */ /* 0x040fe4000fffe0ff */
[----:B------:R-:W-:-:S05]  /*0780*/  IADD3 R8, P1, PT, R20, UR8, RZ ;  /* 0x0000000814087c10 */ /* 0x000fca000ff3e0ff */
[----:B------:R-:W1:Y:S08]  /*0790*/  LDC.64 R4, c[0x0][0x388] ;  /* 0x0000e200ff047b82 */ /* 0x000e700000000a00 */
[----:B------:R-:W2:Y:S08]  /*07a0*/  LDC.64 R6, c[0x0][0x380] ;  /* 0x0000e000ff067b82 */ /* 0x000eb00000000a00 */
[----:B------:R-:W3:Y:S01]  /*07b0*/  LDC.64 R2, c[0x0][0x380] ;  /* 0x0000e000ff027b82 */ /* 0x000ee20000000a00 */
[----:B0----5:R-:W-:-:S04]  /*07c0*/  IMAD R9, R20, R11, R16 ;  /* 0x0000000b14097224 */ /* 0x021fc800078e0210 */
[----:B-1----:R-:W-:Y:S01]  /*07d0*/  IMAD.WIDE R4, R9, 0x4, R4 ;  /* 0x0000000409047825 */ /* 0x002fe200078e0204 */
[----:B------:R-:W-:-:S03]  /*07e0*/  IADD3.X R9, PT, PT, RZ, RZ, RZ, P1, !PT ;  /* 0x000000ffff097210 */ /* 0x000fc60000ffe4ff */
[----:B--2---:R-:W-:-:S04]  /*07f0*/  IMAD.WIDE.U32 R12, R13, 0x4, R6 ;  /* 0x000000040d0c7825 */ /* 0x004fc800078e0006 */
[----:B------:R-:W-:Y:S02]  /*0800*/  IMAD.WIDE R6, R11, 0x4, R4 ;  /* 0x000000040b067825 */ /* 0x000fe400078e0204 */
[----:B------:R-:W2:Y:S01]  /*0810*/  LDG.E.CONSTANT R13, desc[UR12][R12.64] ;  /* 0x0000000c0c0d7981 */ /* 0x000ea2000c1e9900 */
[----:B---3--:R-:W-:-:S03]  /*0820*/  LEA R2, P1, R8, R2, 0x2 ;  /* 0x0000000208027211 */ /* 0x008fc600078210ff */
[----:B------:R-:W2:Y:S01]  /*0830*/  LDG.E.CONSTANT R4, desc[UR12][R4.64] ;  /* 0x0000000c04047981 */ /* 0x000ea2000c1e9900 */
[----:B------:R-:W-:Y:S01]  /*0840*/  LEA.HI.X R3, R8, R3, R9, 0x2, P1 ;  /* 0x0000000308037211 */ /* 0x000fe200008f1409 */
[C---:B------:R-:W-:Y:S02]  /*0850*/  IMAD.WIDE R8, R11.reuse, 0x4, R6 ;  /* 0x000000040b087825 */ /* 0x040fe400078e0206 */
[----:B------:R-:W3:Y:S04]  /*0860*/  LDG.E.CONSTANT R6, desc[UR12][R6.64] ;  /* 0x0000000c06067981 */ /* 0x000ee8000c1e9900 */
[----:B------:R-:W3:Y:S01]  /*0870*/  LDG.E.CONSTANT R24, desc[UR12][R2.64+0x4] ;  /* 0x0000040c02187981 */ /* 0x000ee2000c1e9900 */
[----:B------:R-:W-:-:S03]  /*0880*/  IMAD.WIDE R10, R11, 0x4, R8 ;  /* 0x000000040b0a7825 */ /* 0x000fc600078e0208 */
[----:B------:R-:W4:Y:S04]  /*0890*/  LDG.E.CONSTANT R8, desc[UR12][R8.64] ;  /* 0x0000000c08087981 */ /* 0x000f28000c1e9900 */
[----:B------:R-:W4:Y:S04]  /*08a0*/  LDG.E.CONSTANT R26, desc[UR12][R2.64+0x8] ;  /* 0x0000080c021a7981 */ /* 0x000f28000c1e9900 */
[----:B------:R-:W4:Y:S04]  /*08b0*/  LDG.E.CONSTANT R10, desc[UR12][R10.64] ;  /* 0x0000000c0a0a7981 */ /* 0x000f28000c1e9900 */
[----:B------:R-:W4:Y:S01]  /*08c0*/  LDG.E.CONSTANT R28, desc[UR12][R2.64+0xc] ;  /* 0x00000c0c021c7981 */ /* 0x000f22000c1e9900 */
[----:B------:R-:W-:Y:S01]  /*08d0*/  IADD3 R20, PT, PT, R20, 0x4, RZ ;  /* 0x0000000414147810 */ /* 0x000fe20007ffe0ff */
[----:B--2---:R-:W-:-:S04]  /*08e0*/  FFMA R13, R13, R4, R22 ;  /* 0x000000040d0d7223 */ /* 0x004fc80000000016 */
[----:B---3--:R-:W-:-:S04]  /*08f0*/  FFMA R13, R24, R6, R13 ;  /* 0x00000006180d7223 */ /* 0x008fc8000000000d */
[----:B----4-:R-:W-:-:S04]  /*0900*/  FFMA R13, R26, R8, R13 ;  /* 0x000000081a0d7223 */ /* 0x010fc8000000000d */
[----:B------:R-:W-:-:S07]  /*0910*/  FFMA R22, R28, R10, R13 ;  /* 0x0000000a1c167223 */ /* 0x000fce000000000d */
.L_x_22:
[----:B------:R-:W-:Y:S05]  /*0920*/  @!P0 BRA `(.L_x_21) ;  /* 0x0000000000848947 */ /* 0x000fea0003800000 */
[----:B------:R-:W-:Y:S01]  /*0930*/  ISETP.NE.AND P1, PT, R14, 0x1, PT ;  /* 0x000000010e00780c */ /* 0x000fe20003f25270 */
[----:B------:R-:W0:Y:S01]  /*0940*/  LDC.64 R8, c[0x0][0x388] ;  /* 0x0000e200ff087b82 */ /* 0x000e220000000a00 */
[----:B------:R-:W-:-:S04]  /*0950*/  LOP3.LUT R18, R18, 0x1, RZ, 0xc0, !PT ;  /* 0x0000000112127812 */ /* 0x000fc800078ec0ff */
[----:B------:R-:W-:-:S03]  /*0960*/  ISETP.NE.U32.AND P0, PT, R18, 0x1, PT ;  /* 0x000000011200780c */ /* 0x000fc60003f05070 */
[----:B------:R-:W1:Y:S04]  /*0970*/  LDC.64 R12, c[0x0][0x380] ;  /* 0x0000e000ff0c7b82 */ /* 0x000e680000000a00 */
[C---:B------:R-:W-:Y:S02]  /*0980*/  @P1 IADD3 R10, P2, PT, R20.reuse, UR8, RZ ;  /* 0x00000008140a1c10 */ /* 0x040fe4000ff5e0ff */
[----:B------:R-:W-:Y:S02]  /*0990*/  @P1 IADD3 R19, PT, PT, R20, UR8, RZ ;  /* 0x0000000814131c10 */ /* 0x000fe4000fffe0ff */
[----:B------:R-:W2:Y:S01]  /*09a0*/  @P1 LDC R11, c[0x0][0x3b4] ;  /* 0x0000ed00ff0b1b82 */ /* 0x000ea20000000800 */
[----:B------:R-:W-:-:S07]  /*09b0*/  @P1 IADD3.X R14, PT, PT, RZ, RZ, RZ, P2, !PT ;  /* 0x000000ffff0e1210 */ /* 0x000fce00017fe4ff */
[----:B------:R-:W3:Y:S08]  /*09c0*/  @P1 LDC.64 R6, c[0x0][0x380] ;  /* 0x0000e000ff061b82 */ /* 0x000ef00000000a00 */
[----:B------:R-:W4:Y:S01]  /*09d0*/  @!P0 LDC R15, c[0x0][0x3b4] ;  /* 0x0000ed00ff0f8b82 */ /* 0x000f220000000800 */
[----:B-1----:R-:W-:-:S06]  /*09e0*/  @P1 IMAD.WIDE.U32 R12, R19, 0x4, R12 ;  /* 0x00000004130c1825 */ /* 0x002fcc00078e000c */
[----:B------:R-:W4:Y:S01]  /*09f0*/  @P1 LDG.E.CONSTANT R13, desc[UR12][R12.64] ;  /* 0x0000000c0c0d1981 */ /* 0x000f22000c1e9900 */
[----:B------:R-:W1:Y:S01]  /*0a00*/  LDC.64 R2, c[0x0][0x380] ;  /* 0x0000e000ff027b82 */ /* 0x000e620000000a00 */
[C---:B--2--5:R-:W-:Y:S01]  /*0a10*/  @P1 IMAD R21, R20.reuse, R11, R16 ;  /* 0x0000000b14151224 */ /* 0x064fe200078e0210 */
[----:B------:R-:W-:-:S03]  /*0a20*/  @P1 IADD3 R20, PT, PT, R20, 0x2, RZ ;  /* 0x0000000214141810 */ /* 0x000fc60007ffe0ff */
[----:B0-----:R-:W-:-:S03]  /*0a30*/  @P1 IMAD.WIDE R8, R21, 0x4, R8 ;  /* 0x0000000415081825 */ /* 0x001fc600078e0208 */
[----:B------:R-:W0:Y:S01]  /*0a40*/  LDC.64 R4, c[0x0][0x388] ;  /* 0x0000e200ff047b82 */ /* 0x000e220000000a00 */
[----:B---3--:R-:W-:Y:S02]  /*0a50*/  @P1 LEA R6, P2, R10, R6, 0x2 ;  /* 0x000000060a061211 */ /* 0x008fe400078410ff */
[----:B------:R-:W-:Y:S02]  /*0a60*/  @!P0 IADD3 R19, PT, PT, R20, UR8, RZ ;  /* 0x0000000814138c10 */ /* 0x000fe4000fffe0ff */
[----:B------:R-:W-:Y:S01]  /*0a70*/  @P1 LEA.HI.X R7, R10, R7, R14, 0x2, P2 ;  /* 0x000000070a071211 */ /* 0x000fe200010f140e */
[----:B------:R-:W-:Y:S01]  /*0a80*/  @P1 IMAD.WIDE R10, R11, 0x4, R8 ;  /* 0x000000040b0a1825 */ /* 0x000fe200078e0208 */
[----:B------:R-:W2:Y:S03]  /*0a90*/  @P1 LDG.E.CONSTANT R14, desc[UR12][R8.64] ;  /* 0x0000000c080e1981 */ /* 0x000ea6000c1e9900 */
[----:B----4-:R-:W-:Y:S01]  /*0aa0*/  @!P0 IMAD R15, R20, R15, R16 ;  /* 0x0000000f140f8224 */ /* 0x010fe200078e0210 */
[----:B------:R-:W3:Y:S04]  /*0ab0*/  @P1 LDG.E.CONSTANT R6, desc[UR12][R6.64+0x4] ;  /* 0x0000040c06061981 */ /* 0x000ee8000c1e9900 */
[----:B------:R-:W3:Y:S01]  /*0ac0*/  @P1 LDG.E.CONSTANT R10, desc[UR12][R10.64] ;  /* 0x0000000c0a0a1981 */ /* 0x000ee2000c1e9900 */
[----:B-1----:R-:W-:-:S06]  /*0ad0*/  @!P0 IMAD.WIDE.U32 R2, R19, 0x4, R2 ;  /* 0x0000000413028825 */ /* 0x002fcc00078e0002 */
[----:B------:R-:W4:Y:S01]  /*0ae0*/  @!P0 LDG.E.CONSTANT R3, desc[UR12][R2.64] ;  /* 0x0000000c02038981 */ /* 0x000f22000c1e9900 */
[----:B0-----:R-:W-:-:S06]  /*0af0*/  @!P0 IMAD.WIDE R4, R15, 0x4, R4 ;  /* 0x000000040f048825 */ /* 0x001fcc00078e0204 */
[----:B------:R-:W4:Y:S01]  /*0b00*/  @!P0 LDG.E.CONSTANT R4, desc[UR12][R4.64] ;  /* 0x0000000c04048981 */ /* 0x000f22000c1e9900 */
[----:B--2---:R-:W-:-:S04]  /*0b10*/  @P1 FFMA R13, R13, R14, R22 ;  /* 0x0000000e0d0d1223 */ /* 0x004fc80000000016 */
[----:B---3--:R-:W-:-:S04]  /*0b20*/  @P1 FFMA R22, R6, R10, R13 ;  /* 0x0000000a06161223 */ /* 0x008fc8000000000d */
[----:B----4-:R-:W-:-:S07]  /*0b30*/  @!P0 FFMA R22, R3, R4, R22 ;  /* 0x0000000403168223 */ /* 0x010fce0000000016 */
.L_x_21:
[----:B------:R-:W0:Y:S02]  /*0b40*/  LDC.64 R2, c[0x0][0x3a8] ;  /* 0x0000ea00ff027b82 */ /* 0x000e240000000a00 */
[----:B0-----:R-:W-:-:S05]  /*0b50*/  IMAD.WIDE R2, R17, 0x4, R2 ;  /* 0x0000000411027825 */ /* 0x001fca00078e0202 */
[----:B------:R0:W-:Y:S02]  /*0b60*/  STG.E desc[UR12][R2.64], R22 ;  /* 0x0000001602007986 */ /* 0x0001e4000c10190c */
.L_x_18:
[----:B------:R-:W-:Y:S05]  /*0b70*/  BSYNC.RECONVERGENT B0 ;  /* 0x0000000000007941 */ /* 0x000fea0003800200 */
.L_x_17:
[----:B------:R-:W-:-:S04]  /*0b80*/  IADD3 R17, PT, PT, R17, UR10, RZ ;  /* 0x0000000a11117c10 */ /* 0x000fc8000fffe0ff */
[----:B------:R-:W-:-:S13]  /*0b90*/  ISETP.GT.AND P0, PT, R17, R0, PT ;  /* 0x000000001100720c */ /* 0x000fda0003f04270 */
[----:B------:R-:W-:Y:S05]  /*0ba0*/  @P0 EXIT ;  /* 0x000000000000094d */ /* 0x000fea0003800000 */
[----:B------:R-:W-:Y:S05]  /*0bb0*/  BRA `(.L_x_23) ;  /* 0xfffffff400c47947 */ /* 0x000fea000383ffff */
.L_x_16:
[----:B------:R-:W-:-:S12]  /*0bc0*/  ULOP3.LUT UR5, UR5, 0x7, URZ, 0xc0, !UPT ;  /* 0x0000000705057892 */ /* 0x000fd8000f8ec0ff */
.L_x_30:
        /* <DEDUP_REMOVED lines=14> */
[----:B------:R-:W-:Y:S02]  /*0cb0*/  MOV R23, RZ ;  /* 0x000000ff00177202 */ /* 0x000fe40000000f00 */
[----:B------:R-:W-:-:S07]  /*0cc0*/  MOV R19, RZ ;  /* 0x000000ff00137202 */ /* 0x000fce0000000f00 */
.L_x_27:
[----:B------:R-:W0:Y:S08]  /*0cd0*/  LDC R27, c[0x0][0x3b4] ;  /* 0x0000ed00ff1b7b82 */ /* 0x000e300000000800 */
[----:B------:R-:W1:Y:S08]  /*0ce0*/  LDC.64 R12, c[0x0][0x388] ;  /* 0x0000e200ff0c7b82 */ /* 0x000e700000000a00 */
[----:B------:R-:W2:Y:S01]  /*0cf0*/  LDC.64 R2, c[0x0][0x380] ;  /* 0x0000e000ff027b82 */ /* 0x000ea20000000a00 */
[----:B0----5:R-:W-:-:S04]  /*0d00*/  IMAD R5, R19, R27, R14 ;  /* 0x0000001b13057224 */ /* 0x021fc800078e020e */
[----:B-1----:R-:W-:Y:S01]  /*0d10*/  IMAD.WIDE R12, R5, 0x4, R12 ;  /* 0x00000004050c7825 */ /* 0x002fe200078e020c */
[----:B------:R-:W-:-:S04]  /*0d20*/  IADD3 R5, PT, PT, R19, UR8, RZ ;  /* 0x0000000813057c10 */ /* 0x000fc8000fffe0ff */
[----:B------:R-:W3:Y:S01]  /*0d30*/  LDG.E.CONSTANT R21, desc[UR12][R12.64] ;  /* 0x0000000c0c157981 */ /* 0x000ee2000c1e9900 */
[----:B------:R-:W-:-:S04]  /*0d40*/  IMAD.WIDE R10, R27, 0x4, R12 ;  /* 0x000000041b0a7825 */ /* 0x000fc800078e020c */
[----:B--2---:R-:W-:Y:S01]  /*0d50*/  IMAD.WIDE.U32 R2, R5, 0x4, R2 ;  /* 0x0000000405027825 */ /* 0x004fe200078e0002 */
[----:B------:R0:W2:Y:S03]  /*0d60*/  LDG.E.CONSTANT R25, desc[UR12][R10.64] ;  /* 0x0000000c0a197981 */ /* 0x0000a6000c1e9900 */
[C---:B------:R-:W-:Y:S01]  /*0d70*/  IMAD.WIDE R6, R27.reuse, 0x4, R10 ;  /* 0x000000041b067825 */ /* 0x040fe200078e020a */
[----:B------:R-:W3:Y:S04]  /*0d80*/  LDG.E.CONSTANT R16, desc[UR12][R2.64] ;  /* 0x0000000c02107981 */ /* 0x000ee8000c1e9900 */
[----:B------:R-:W2:Y:S01]  /*0d90*/  LDG.E.CONSTANT R18, desc[UR12][R2.64+0x4] ;  /* 0x0000040c02127981 */ /* 0x000ea2000c1e9900 */
[----:B------:R-:W-:-:S03]  /*0da0*/  IMAD.WIDE R8, R27, 0x4, R6 ;  /* 0x000000041b087825 */ /* 0x000fc600078e0206 */
[----:B------:R1:W4:Y:S01]  /*0db0*/  LDG.E.CONSTANT R29, desc[UR12][R6.64] ;  /* 0x0000000c061d7981 */ /* 0x000322000c1e9900 */
[----:B------:R-:W-:-:S03]  /*0dc0*/  IMAD.WIDE R4, R27, 0x4, R8 ;  /* 0x000000041b047825 */ /* 0x000fc600078e0208 */
[----:B------:R-:W4:Y:S04]  /*0dd0*/  LDG.E.CONSTANT R20, desc[UR12][R2.64+0x8] ;  /* 0x0000080c02147981 */ /* 0x000f28000c1e9900 */
[----:B------:R-:W4:Y:S01]  /*0de0*/  LDG.E.CONSTANT R9, desc[UR12][R8.64] ;  /* 0x0000000c08097981 */ /* 0x000f22000c1e9900 */
[----:B0-----:R-:W-:-:S03]  /*0df0*/  IMAD.WIDE R10, R27, 0x4, R4 ;  /* 0x000000041b0a7825 */ /* 0x001fc600078e0204 */
[----:B------:R-:W4:Y:S01]  /*0e00*/  LDG.E.CONSTANT R22, desc[UR12][R2.64+0xc] ;  /* 0x00000c0c02167981 */ /* 0x000f22000c1e9900 */
[----:B------:R-:W-:-:S03]  /*0e10*/  IMAD.WIDE R12, R27, 0x4, R10 ;  /* 0x000000041b0c7825 */ /* 0x000fc600078e020a */
[----:B------:R0:W4:Y:S04]  /*0e20*/  LDG.E.CONSTANT R5, desc[UR12][R4.64] ;  /* 0x0000000c04057981 */ /* 0x000128000c1e9900 */
[----:B------:R-:W4:Y:S01]  /*0e30*/  LDG.E.CONSTANT R24, desc[UR12][R2.64+0x10] ;  /* 0x0000100c02187981 */ /* 0x000f22000c1e9900 */
[----:B-1----:R-:W-:-:S03]  /*0e40*/  IMAD.WIDE R6, R27, 0x4, R12 ;  /* 0x000000041b067825 */ /* 0x002fc600078e020c */
[----:B------:R-:W4:Y:S04]  /*0e50*/  LDG.E.CONSTANT R10, desc[UR12][R10.64] ;  /* 0x0000000c0a0a7981 */ /* 0x000f28000c1e9900 */
[----:B------:R-:W4:Y:S04]  /*0e60*/  LDG.E.CONSTANT R28, desc[UR12][R2.64+0x14] ;  /* 0x0000140c021c7981 */ /* 0x000f28000c1e9900 */
[----:B------:R-:W4:Y:S04]  /*0e70*/  LDG.E.CONSTANT R26, desc[UR12][R12.64] ;  /* 0x0000000c0c1a7981 */ /* 0x000f28000c1e9900 */
[----:B------:R-:W4:Y:S04]  /*0e80*/  LDG.E.CONSTANT R27, desc[UR12][R2.64+0x18] ;  /* 0x0000180c021b7981 */ /* 0x000f28000c1e9900 */
[----:B------:R-:W4:Y:S04]  /*0e90*/  LDG.E.CONSTANT R8, desc[UR12][R2.64+0x1c] ;  /* 0x00001c0c02087981 */ /* 0x000f28000c1e9900 */
[----:B------:R-:W4:Y:S01]  /*0ea0*/  LDG.E.CONSTANT R7, desc[UR12][R6.64] ;  /* 0x0000000c06077981 */ /* 0x000f22000c1e9900 */
[----:B0-----:R-:W-:-:S02]  /*0eb0*/  LOP3.LUT R4, R15, 0x7ffffff8, RZ, 0xc0, !PT ;  /* 0x7ffffff80f047812 */ /* 0x001fc400078ec0ff */
[----:B------:R-:W-:-:S04]  /*0ec0*/  IADD3 R19, PT, PT, R19, 0x8, RZ ;  /* 0x0000000813137810 */ /* 0x000fc80007ffe0ff */
[----:B------:R-:W-:Y:S01]  /*0ed0*/  ISETP.NE.AND P0, PT, R19, R4, PT ;  /* 0x000000041300720c */ /* 0x000fe20003f05270 */
[----:B---3--:R-:W-:-:S04]  /*0ee0*/  FFMA R21, R16, R21, R23 ;  /* 0x0000001510157223 */ /* 0x008fc80000000017 */
[----:B--2---:R-:W-:-:S04]  /*0ef0*/  FFMA R21, R18, R25, R21 ;  /* 0x0000001912157223 */ /* 0x004fc80000000015 */
[----:B----4-:R-:W-:-:S04]  /*0f00*/  FFMA R21, R20, R29, R21 ;  /* 0x0000001d14157223 */ /* 0x010fc80000000015 */
[----:B------:R-:W-:-:S04]  /*0f10*/  FFMA R9, R22, R9, R21 ;  /* 0x0000000916097223 */ /* 0x000fc80000000015 */
[----:B------:R-:W-:-:S04]  /*0f20*/  FFMA R5, R24, R5, R9 ;  /* 0x0000000518057223 */ /* 0x000fc80000000009 */
[----:B------:R-:W-:-:S04]  /*0f30*/  FFMA R10, R28, R10, R5 ;  /* 0x0000000a1c0a7223 */ /* 0x000fc80000000005 */
[----:B------:R-:W-:-:S04]  /*0f40*/  FFMA R27, R27, R26, R10 ;  /* 0x0000001a1b1b7223 */ /* 0x000fc8000000000a */
[----:B------:R-:W-:Y:S01]  /*0f50*/  FFMA R23, R8, R7, R27 ;  /* 0x0000000708177223 */ /* 0x000fe2000000001b */
[----:B------:R-:W-:Y:S06]  /*0f60*/  @P0 BRA `(.L_x_27) ;  /* 0xfffffffc00580947 */ /* 0x000fec000383ffff */
[----:B------:R-:W-:-:S07]  /*0f70*/  MOV R3, R4 ;  /* 0x0000000400037202 */ /* 0x000fce0000000f00 */
.L_x_26:
        /* <DEDUP_REMOVED lines=34> */
.L_x_29:
[----:B------:R-:W-:Y:S05]  /*11a0*/  @!P1 BRA `(.L_x_28) ;  /* 0x0000000000849947 */ /* 0x000fea0003800000 */
[----:B------:R-:W-:Y:S01]  /*11b0*/  ISETP.NE.AND P1, PT, R2, 0x1, PT ;  /* 0x000000010200780c */ /* 0x000fe20003f25270 */
[----:B------:R-:W0:Y:S01]  /*11c0*/  LDC.64 R18, c[0x0][0x380] ;  /* 0x0000e000ff127b82 */ /* 0x000e220000000a00 */
[----:B------:R-:W-:-:S04]  /*11d0*/  LOP3.LUT R15, R15, 0x1, RZ, 0xc0, !PT ;  /* 0x000000010f0f7812 */ /* 0x000fc800078ec0ff */
[----:B------:R-:W-:-:S03]  /*11e0*/  ISETP.NE.U32.AND P0, PT, R15, 0x1, PT ;  /* 0x000000010f00780c */ /* 0x000fc60003f05070 */
[----:B------:R-:W1:Y:S04]  /*11f0*/  LDC.64 R10, c[0x0][0x388] ;  /* 0x0000e200ff0a7b82 */ /* 0x000e680000000a00 */
[C---:B------:R-:W-:Y:S02]  /*1200*/  @P1 IADD3 R15, PT, PT, R3.reuse, UR8, RZ ;  /* 0x00000008030f1c10 */ /* 0x040fe4000fffe0ff */
[----:B------:R-:W-:Y:S02]  /*1210*/  @P1 IADD3 R12, P2, PT, R3, UR8, RZ ;  /* 0x00000008030c1c10 */ /* 0x000fe4000ff5e0ff */
[----:B------:R-:W2:Y:S08]  /*1220*/  @P1 LDC R13, c[0x0][0x3b4] ;  /* 0x0000ed00ff0d1b82 */ /* 0x000eb00000000800 */
[----:B------:R-:W3:Y:S01]  /*1230*/  @P1 LDC.64 R8, c[0x0][0x380] ;  /* 0x0000e000ff081b82 */ /* 0x000ee20000000a00 */
[----:B0-----:R-:W-:Y:S01]  /*1240*/  @P1 IMAD.WIDE.U32 R18, R15, 0x4, R18 ;  /* 0x000000040f121825 */ /* 0x001fe200078e0012 */
[----:B------:R-:W-:-:S05]  /*1250*/  @P1 IADD3.X R15, PT, PT, RZ, RZ, RZ, P2, !PT ;  /* 0x000000ffff0f1210 */ /* 0x000fca00017fe4ff */
[----:B------:R-:W4:Y:S01]  /*1260*/  @P1 LDG.E.CONSTANT R18, desc[UR12][R18.64] ;  /* 0x0000000c12121981 */ /* 0x000f22000c1e9900 */
[----:B------:R-:W0:Y:S08]  /*1270*/  @!P0 LDC R2, c[0x0][0x3b4] ;  /* 0x0000ed00ff028b82 */ /* 0x000e300000000800 */
[----:B------:R-:W0:Y:S01]  /*1280*/  LDC.64 R4, c[0x0][0x380] ;  /* 0x0000e000ff047b82 */ /* 0x000e220000000a00 */
[C---:B--2--5:R-:W-:Y:S01]  /*1290*/  @P1 IMAD R21, R3.reuse, R13, R14 ;  /* 0x0000000d03151224 */ /* 0x064fe200078e020e */
[----:B------:R-:W-:-:S03]  /*12a0*/  @P1 IADD3 R3, PT, PT, R3, 0x2, RZ ;  /* 0x0000000203031810 */ /* 0x000fc60007ffe0ff */
[----:B-1----:R-:W-:-:S03]  /*12b0*/  @P1 IMAD.WIDE R10, R21, 0x4, R10 ;  /* 0x00000004150a1825 */ /* 0x002fc600078e020a */
[----:B------:R-:W1:Y:S01]  /*12c0*/  LDC.64 R6, c[0x0][0x388] ;  /* 0x0000e200ff067b82 */ /* 0x000e620000000a00 */
[C---:B---3--:R-:W-:Y:S01]  /*12d0*/  @P1 LEA R8, P2, R12.reuse, R8, 0x2 ;  /* 0x000000080c081211 */ /* 0x048fe200078410ff */
[----:B------:R-:W4:Y:S03]  /*12e0*/  @P1 LDG.E.CONSTANT R16, desc[UR12][R10.64] ;  /* 0x0000000c0a101981 */ /* 0x000f26000c1e9900 */
[----:B------:R-:W-:Y:S01]  /*12f0*/  @P1 LEA.HI.X R9, R12, R9, R15, 0x2, P2 ;  /* 0x000000090c091211 */ /* 0x000fe200010f140f */
[----:B------:R-:W-:Y:S01]  /*1300*/  @P1 IMAD.WIDE R12, R13, 0x4, R10 ;  /* 0x000000040d0c1825 */ /* 0x000fe200078e020a */
[----:B------:R-:W-:-:S03]  /*1310*/  @!P0 IADD3 R15, PT, PT, R3, UR8, RZ ;  /* 0x00000008030f8c10 */ /* 0x000fc6000fffe0ff */
[----:B0-----:R-:W-:Y:S01]  /*1320*/  @!P0 IMAD R3, R3, R2, R14 ;  /* 0x0000000203038224 */ /* 0x001fe200078e020e */
[----:B------:R-:W2:Y:S04]  /*1330*/  @P1 LDG.E.CONSTANT R9, desc[UR12][R8.64+0x4] ;  /* 0x0000040c08091981 */ /* 0x000ea8000c1e9900 */
[----:B------:R-:W2:Y:S01]  /*1340*/  @P1 LDG.E.CONSTANT R12, desc[UR12][R12.64] ;  /* 0x0000000c0c0c1981 */ /* 0x000ea2000c1e9900 */
[----:B------:R-:W-:-:S06]  /*1350*/  @!P0 IMAD.WIDE.U32 R4, R15, 0x4, R4 ;  /* 0x000000040f048825 */ /* 0x000fcc00078e0004 */
[----:B------:R-:W3:Y:S01]  /*1360*/  @!P0 LDG.E.CONSTANT R4, desc[UR12][R4.64] ;  /* 0x0000000c04048981 */ /* 0x000ee2000c1e9900 */
[----:B-1----:R-:W-:-:S06]  /*1370*/  @!P0 IMAD.WIDE R6, R3, 0x4, R6 ;  /* 0x0000000403068825 */ /* 0x002fcc00078e0206 */
[----:B------:R-:W3:Y:S01]  /*1380*/  @!P0 LDG.E.CONSTANT R6, desc[UR12][R6.64] ;  /* 0x0000000c06068981 */ /* 0x000ee2000c1e9900 */
[----:B----4-:R-:W-:-:S04]  /*1390*/  @P1 FFMA R16, R18, R16, R23 ;  /* 0x0000001012101223 */ /* 0x010fc80000000017 */
[----:B--2---:R-:W-:-:S04]  /*13a0*/  @P1 FFMA R23, R9, R12, R16 ;  /* 0x0000000c09171223 */ /* 0x004fc80000000010 */
[----:B---3--:R-:W-:-:S07]  /*13b0*/  @!P0 FFMA R23, R4, R6, R23 ;  /* 0x0000000604178223 */ /* 0x008fce0000000017 */
.L_x_28:
[----:B------:R-:W0:Y:S08]  /*13c0*/  LDC.64 R2, c[0x0][0x3a0] ;  /* 0x0000e800ff027b82 */ /* 0x000e300000000a00 */
[----:B------:R-:W1:Y:S01]  /*13d0*/  LDC.64 R4, c[0x0][0x3a8] ;  /* 0x0000ea00ff047b82 */ /* 0x000e620000000a00 */
[----:B0-----:R-:W-:-:S06]  /*13e0*/  IMAD.WIDE R2, R17, 0x4, R2 ;  /* 0x0000000411027825 */ /* 0x001fcc00078e0202 */
[----:B------:R-:W2:Y:S01]  /*13f0*/  LDG.E.CONSTANT R2, desc[UR12][R2.64] ;  /* 0x0000000c02027981 */ /* 0x000ea2000c1e9900 */
[----:B-1----:R-:W-:-:S04]  /*1400*/  IMAD.WIDE R4, R17, 0x4, R4 ;  /* 0x0000000411047825 */ /* 0x002fc800078e0204 */
[----:B--2---:R-:W-:-:S05]  /*1410*/  FMUL R23, R2, R23 ;  /* 0x0000001702177220 */ /* 0x004fca0000400000 */
[----:B------:R0:W-:Y:S02]  /*1420*/  STG.E desc[UR12][R4.64], R23 ;  /* 0x0000001704007986 */ /* 0x0001e4000c10190c */
.L_x_25:
[----:B------:R-:W-:Y:S05]  /*1430*/  BSYNC.RECONVERGENT B0 ;  /* 0x0000000000007941 */ /* 0x000fea0003800200 */
.L_x_24:
[----:B------:R-:W-:-:S04]  /*1440*/  IADD3 R17, PT, PT, R17, UR10, RZ ;  /* 0x0000000a11117c10 */ /* 0x000fc8000fffe0ff */
[----:B------:R-:W-:-:S13]  /*1450*/  ISETP.GT.AND P0, PT, R17, R0, PT ;  /* 0x000000001100720c */ /* 0x000fda0003f04270 */
[----:B------:R-:W-:Y:S05]  /*1460*/  @P0 EXIT ;  /* 0x000000000000094d */ /* 0x000fea0003800000 */
[----:B------:R-:W-:Y:S05]  /*1470*/  BRA `(.L_x_30) ;  /* 0xfffffff400d47947 */ /* 0x000fea000383ffff */
.L_x_15:
[----:B------:R-:W0:Y:S01]  /*1480*/  LDCU.U8 UR4, c[0x0][0x3c0] ;  /* 0x00007800ff0477ac */ /* 0x000e220008000000 */
[----:B------:R-:W1:Y:S08]  /*1490*/  LDC.64 R6, c[0x0][0x390] ;  /* 0x0000e400ff067b82 */ /* 0x000e700000000a00 */
[----:B------:R-:W2:Y:S08]  /*14a0*/  LDC.64 R12, c[0x0][0x390] ;  /* 0x0000e400ff0c7b82 */ /* 0x000eb00000000a00 */
[----:B------:R-:W3:Y:S01]  /*14b0*/  LDC.64 R8, c[0x0][0x3a0] ;  /* 0x0000e800ff087b82 */ /* 0x000ee20000000a00 */
[----:B0-----:R-:W-:-:S04]  /*14c0*/  UPRMT UR4, UR4, 0x8880, URZ ;  /* 0x0000888004047896 */ /* 0x001fc800080000ff */
[----:B------:R-:W-:-:S03]  /*14d0*/  UISETP.NE.AND UP0, UPT, UR4, URZ, UPT ;  /* 0x000000ff0400728c */ /* 0x000fc6000bf05270 */
[----:B------:R-:W0:Y:S06]  /*14e0*/  LDC.64 R10, c[0x0][0x3a8] ;  /* 0x0000ea00ff0a7b82 */ /* 0x000e2c0000000a00 */
[----:B------:R-:W-:Y:S05]  /*14f0*/  BRA.U !UP0, `(.L_x_31) ;  /* 0x00000001083c7547 */ /* 0x000fea000b800000 */
.L_x_34:
[----:B-1----:R-:W-:-:S06]  /*1500*/  IMAD.WIDE R2, R17, 0x4, R6 ;  /* 0x0000000411027825 */ /* 0x002fcc00078e0206 */
[----:B------:R-:W4:Y:S01]  /*1510*/  LDG.E.CONSTANT R2, desc[UR12][R2.64] ;  /* 0x0000000c02027981 */ /* 0x000f22000c1e9900 */
[----:B------:R-:W-:Y:S01]  /*1520*/  BSSY.RECONVERGENT B0, `(.L_x_32) ;  /* 0x0000008000007945 */ /* 0x000fe20003800200 */
[----:B----4-:R-:W-:-:S13]  /*1530*/  ISETP.NE.AND P0, PT, R2, UR9, PT ;  /* 0x0000000902007c0c */ /* 0x010fda000bf05270 */
[----:B------:R-:W-:Y:S05]  /*1540*/  @P0 BRA `(.L_x_33) ;  /* 0x0000000000140947 */ /* 0x000fea0003800000 */
[----:B---3--:R-:W-:-:S06]  /*1550*/  IMAD.WIDE R2, R17, 0x4, R8 ;  /* 0x0000000411027825 */ /* 0x008fcc00078e0208 */
[----:B------:R-:W2:Y:S01]  /*1560*/  LDG.E.CONSTANT R2, desc[UR12][R2.64] ;  /* 0x0000000c02027981 */ /* 0x000ea2000c1e9900 */
[----:B0-----:R-:W-:-:S04]  /*1570*/  IMAD.WIDE R4, R17, 0x4, R10 ;  /* 0x0000000411047825 */ /* 0x001fc800078e020a */
[----:B--2---:R-:W-:-:S05]  /*1580*/  FMUL R13, RZ, R2 ;  /* 0x00000002ff0d7220 */ /* 0x004fca0000400000 */
[----:B------:R1:W-:Y:S02]  /*1590*/  STG.E desc[UR12][R4.64], R13 ;  /* 0x0000000d04007986 */ /* 0x0003e4000c10190c */
.L_x_33:
[----:B------:R-:W-:Y:S05]  /*15a0*/  BSYNC.RECONVERGENT B0 ;  /* 0x0000000000007941 */ /* 0x000fea0003800200 */
.L_x_32:
[----:B------:R-:W-:-:S04]  /*15b0*/  IADD3 R17, PT, PT, R17, UR10, RZ ;  /* 0x0000000a11117c10 */ /* 0x000fc8000fffe0ff */
[----:B------:R-:W-:-:S13]  /*15c0*/  ISETP.GT.AND P0, PT, R17, R0, PT ;  /* 0x000000001100720c */ /* 0x000fda0003f04270 */
[----:B------:R-:W-:Y:S05]  /*15d0*/  @!P0 BRA `(.L_x_34) ;  /* 0xfffffffc00c88947 */ /* 0x000fea000383ffff */
[----:B------:R-:W-:Y:S05]  /*15e0*/  EXIT ;  /* 0x000000000000794d */ /* 0x000fea0003800000 */
.L_x_31:
[----:B--2---:R-:W-:-:S06]  /*15f0*/  IMAD.WIDE R2, R17, 0x4, R12 ;  /* 0x0000000411027825 */ /* 0x004fcc00078e020c */
[----:B------:R-:W2:Y:S02]  /*1600*/  LDG.E.CONSTANT R2, desc[UR12][R2.64] ;  /* 0x0000000c02027981 */ /* 0x000ea4000c1e9900 */
[----:B--2---:R-:W-:-:S13]  /*1610*/  ISETP.NE.AND P0, PT, R2, UR9, PT ;  /* 0x0000000902007c0c */ /* 0x004fda000bf05270 */
[----:B------:R-:W2:Y:S02]  /*1620*/  @!P0 LDC.64 R4, c[0x0][0x3a8] ;  /* 0x0000ea00ff048b82 */ /* 0x000ea40000000a00 */
[C---:B--2---:R-:W-:Y:S01]  /*1630*/  @!P0 IMAD.WIDE R4, R17.reuse, 0x4, R4 ;  /* 0x0000000411048825 */ /* 0x044fe200078e0204 */
[----:B------:R-:W-:-:S04]  /*1640*/  IADD3 R17, PT, PT, R17, UR10, RZ ;  /* 0x0000000a11117c10 */ /* 0x000fc8000fffe0ff */
[----:B------:R2:W-:Y:S01]  /*1650*/  @!P0 STG.E desc[UR12][R4.64], RZ ;  /* 0x000000ff04008986 */ /* 0x0005e2000c10190c */
[----:B------:R-:W-:-:S13]  /*1660*/  ISETP.GT.AND P0, PT, R17, R0, PT ;  /* 0x000000001100720c */ /* 0x000fda0003f04270 */
[----:B--2---:R-:W-:Y:S05]  /*1670*/  @P0 EXIT ;  /* 0x000000000000094d */ /* 0x004fea0003800000 */
[----:B------:R-:W-:Y:S05]  /*1680*/  BRA `(.L_x_31) ;  /* 0xfffffffc00d87947 */ /* 0x000fea000383ffff */
.L_x_35:
        /* <DEDUP_REMOVED lines=15> */
.L_x_38:


//--------------------- .nv.shared.reserved.0     --------------------------
	.section	.nv.shared.reserved.0,"aw",@nobits
	.weak		__nv_reservedSMEM_offset_0_alias
	.size		__nv_reservedSMEM_offset_0_alias, 0, 64
	.other		__nv_reservedSMEM_offset_0_alias,@"STO_CUDA_RESERVED_SHARED STV_DEFAULT"
__nv_reservedSMEM_offset_0_alias:
	.zero		0
	.zero		64


//--------------------- .nv.shared._Z20sddmmOptimizedKernelIfLi16EEvPKT_S2_PKiS4_S2_PS0_iiiib --------------------------
	.section	.nv.shared._Z20sddmmOptimizedKernelIfLi16EEvPKT_S2_PKiS4_S2_PS0_iiiib,"aw",@nobits
	.sectionflags	@""
	.align	4
.nv.shared._Z20sddmmOptimizedKernelIfLi16EEvPKT_S2_PKiS4_S2_PS0_iiiib:
	.zero		3072


//--------------------- .nv.constant0._Z11sddmmKernelIfEvPKT_S2_PKiS4_S2_PS0_iiiib --------------------------
	.section	.nv.constant0._Z11sddmmKernelIfEvPKT_S2_PKiS4_S2_PS0_iiiib,"a",@progbits
	.sectionflags	@""
	.align	4
.nv.constant0._Z11sddmmKernelIfEvPKT_S2_PKiS4_S2_PS0_iiiib:
	.zero		961


//--------------------- .nv.constant0._Z20sddmmOptimizedKernelIfLi16EEvPKT_S2_PKiS4_S2_PS0_iiiib --------------------------
	.section	.nv.constant0._Z20sddmmOptimizedKernelIfLi16EEvPKT_S2_PKiS4_S2_PS0_iiiib,"a",@progbits
	.sectionflags	@""
	.align	4
.nv.constant0._Z20sddmmOptimizedKernelIfLi16EEvPKT_S2_PKiS4_S2_PS0_iiiib:
	.zero		961


//--------------------- .nv.constant0._Z17sddmmSortedKernelIfEvPKT_S2_PKiS4_S2_PS0_iiiib --------------------------
	.section	.nv.constant0._Z17sddmmSortedKernelIfEvPKT_S2_PKiS4_S2_PS0_iiiib,"a",@progbits
	.sectionflags	@""
	.align	4
.nv.constant0._Z17sddmmSortedKernelIfEvPKT_S2_PKiS4_S2_PS0_iiiib:
	.zero		961


//--------------------- SYMBOLS --------------------------

	.type		.nv.reservedSmem.offset0,@object
	.size		.nv.reservedSmem.offset0,0x4
	.type		.nv.reservedSmem.cap,@object
	.size		.nv.reservedSmem.cap,0x4
